//
// Generated by NVIDIA NVVM Compiler
//
// Compiler Build ID: CL-36424714
// Cuda compilation tools, release 13.0, V13.0.88
// Based on NVVM 20.0.0
//

.version 9.0
.target sm_100
.address_size 64

	// .globl	_Z26calculateDistanceperWalkerP17curandStateXORWOWPfyyi
.global .align 4 .b8 precalc_xorwow_matrix[102400];
.global .align 4 .b8 precalc_xorwow_offset_matrix[102400];
.global .align 4 .b8 mrg32k3aM1[2304];
.global .align 4 .b8 mrg32k3aM2[2304];
.global .align 4 .b8 mrg32k3aM1SubSeq[2016];
.global .align 4 .b8 mrg32k3aM2SubSeq[2016];
.global .align 4 .b8 mrg32k3aM1Seq[2304];
.global .align 4 .b8 mrg32k3aM2Seq[2304];
.const .align 8 .b8 __cr_lgamma_table[72];

.visible .entry _Z26calculateDistanceperWalkerP17curandStateXORWOWPfyyi(
	.param .u64 .ptr .align 1 _Z26calculateDistanceperWalkerP17curandStateXORWOWPfyyi_param_0,
	.param .u64 .ptr .align 1 _Z26calculateDistanceperWalkerP17curandStateXORWOWPfyyi_param_1,
	.param .u64 _Z26calculateDistanceperWalkerP17curandStateXORWOWPfyyi_param_2,
	.param .u64 _Z26calculateDistanceperWalkerP17curandStateXORWOWPfyyi_param_3,
	.param .u32 _Z26calculateDistanceperWalkerP17curandStateXORWOWPfyyi_param_4
)
{
	.reg .pred 	%p<70>;
	.reg .b32 	%r<549>;
	.reg .b32 	%f<13>;
	.reg .b64 	%rd<100>;

	ld.param.u64 	%rd30, [_Z26calculateDistanceperWalkerP17curandStateXORWOWPfyyi_param_0];
	ld.param.u64 	%rd31, [_Z26calculateDistanceperWalkerP17curandStateXORWOWPfyyi_param_1];
	ld.param.u64 	%rd33, [_Z26calculateDistanceperWalkerP17curandStateXORWOWPfyyi_param_2];
	ld.param.u64 	%rd32, [_Z26calculateDistanceperWalkerP17curandStateXORWOWPfyyi_param_3];
	ld.param.u32 	%r239, [_Z26calculateDistanceperWalkerP17curandStateXORWOWPfyyi_param_4];
	mov.u32 	%r240, %ctaid.x;
	mov.u32 	%r241, %ntid.x;
	mov.u32 	%r242, %tid.x;
	mad.lo.s32 	%r243, %r240, %r241, %r242;
	cvt.u64.u32 	%rd1, %r243;
	setp.le.u64 	%p1, %rd33, %rd1;
	@%p1 bra 	$L__BB0_53;
	cvt.u32.u64 	%r246, %rd1;
	cvta.to.global.u64 	%rd34, %rd30;
	mad.lo.s64 	%rd2, %rd1, 48, %rd34;
	xor.b32  	%r247, %r239, -1429050551;
	mul.lo.s32 	%r521, %r247, 1099087573;
	add.s32 	%r2, %r521, -638133224;
	add.s32 	%r435, %r521, 123456789;
	st.global.v2.u32 	[%rd2], {%r2, %r435};
	xor.b32  	%r434, %r521, 362436069;
	mov.b32 	%r433, -123459836;
	st.global.v2.u32 	[%rd2+8], {%r434, %r433};
	add.s32 	%r431, %r521, 5783321;
	mov.b32 	%r432, -589760388;
	st.global.v2.u32 	[%rd2+16], {%r432, %r431};
	setp.eq.s32 	%p2, %r246, 0;
	@%p2 bra 	$L__BB0_43;
	mov.b32 	%r417, 0;
	mov.b32 	%r433, -123459836;
	mov.b32 	%r432, -589760388;
	mov.u64 	%rd36, precalc_xorwow_matrix;
	mov.u64 	%rd85, %rd1;
$L__BB0_3:
	and.b64  	%rd4, %rd85, 3;
	setp.eq.s64 	%p3, %rd4, 0;
	@%p3 bra 	$L__BB0_42;
	mul.wide.u32 	%rd35, %r417, 3200;
	add.s64 	%rd5, %rd36, %rd35;
	cvt.u32.u64 	%r12, %rd4;
	mov.b32 	%r418, 0;
$L__BB0_5:
	mov.b32 	%r431, 0;
	mov.u32 	%r432, %r431;
	mov.u32 	%r433, %r431;
	mov.u32 	%r434, %r431;
	mov.u32 	%r435, %r431;
	mov.u32 	%r424, %r431;
$L__BB0_6:
	mul.wide.u32 	%rd37, %r424, 4;
	add.s64 	%rd38, %rd2, %rd37;
	ld.global.u32 	%r20, [%rd38+4];
	shl.b32 	%r21, %r424, 5;
	mov.b32 	%r430, 0;
$L__BB0_7:
	.pragma "nounroll";
	shr.u32 	%r254, %r20, %r430;
	and.b32  	%r255, %r254, 1;
	setp.eq.b32 	%p4, %r255, 1;
	not.pred 	%p5, %p4;
	add.s32 	%r256, %r21, %r430;
	mul.lo.s32 	%r257, %r256, 5;
	mul.wide.u32 	%rd39, %r257, 4;
	add.s64 	%rd6, %rd5, %rd39;
	@%p5 bra 	$L__BB0_9;
	ld.global.u32 	%r258, [%rd6];
	xor.b32  	%r435, %r435, %r258;
	ld.global.u32 	%r259, [%rd6+4];
	xor.b32  	%r434, %r434, %r259;
	ld.global.u32 	%r260, [%rd6+8];
	xor.b32  	%r433, %r433, %r260;
	ld.global.u32 	%r261, [%rd6+12];
	xor.b32  	%r432, %r432, %r261;
	ld.global.u32 	%r262, [%rd6+16];
	xor.b32  	%r431, %r431, %r262;
$L__BB0_9:
	and.b32  	%r264, %r254, 2;
	setp.eq.s32 	%p6, %r264, 0;
	@%p6 bra 	$L__BB0_11;
	ld.global.u32 	%r265, [%rd6+20];
	xor.b32  	%r435, %r435, %r265;
	ld.global.u32 	%r266, [%rd6+24];
	xor.b32  	%r434, %r434, %r266;
	ld.global.u32 	%r267, [%rd6+28];
	xor.b32  	%r433, %r433, %r267;
	ld.global.u32 	%r268, [%rd6+32];
	xor.b32  	%r432, %r432, %r268;
	ld.global.u32 	%r269, [%rd6+36];
	xor.b32  	%r431, %r431, %r269;
$L__BB0_11:
	and.b32  	%r271, %r254, 4;
	setp.eq.s32 	%p7, %r271, 0;
	@%p7 bra 	$L__BB0_13;
	ld.global.u32 	%r272, [%rd6+40];
	xor.b32  	%r435, %r435, %r272;
	ld.global.u32 	%r273, [%rd6+44];
	xor.b32  	%r434, %r434, %r273;
	ld.global.u32 	%r274, [%rd6+48];
	xor.b32  	%r433, %r433, %r274;
	ld.global.u32 	%r275, [%rd6+52];
	xor.b32  	%r432, %r432, %r275;
	ld.global.u32 	%r276, [%rd6+56];
	xor.b32  	%r431, %r431, %r276;
$L__BB0_13:
	and.b32  	%r278, %r254, 8;
	setp.eq.s32 	%p8, %r278, 0;
	@%p8 bra 	$L__BB0_15;
	ld.global.u32 	%r279, [%rd6+60];
	xor.b32  	%r435, %r435, %r279;
	ld.global.u32 	%r280, [%rd6+64];
	xor.b32  	%r434, %r434, %r280;
	ld.global.u32 	%r281, [%rd6+68];
	xor.b32  	%r433, %r433, %r281;
	ld.global.u32 	%r282, [%rd6+72];
	xor.b32  	%r432, %r432, %r282;
	ld.global.u32 	%r283, [%rd6+76];
	xor.b32  	%r431, %r431, %r283;
$L__BB0_15:
	and.b32  	%r285, %r254, 16;
	setp.eq.s32 	%p9, %r285, 0;
	@%p9 bra 	$L__BB0_17;
	ld.global.u32 	%r286, [%rd6+80];
	xor.b32  	%r435, %r435, %r286;
	ld.global.u32 	%r287, [%rd6+84];
	xor.b32  	%r434, %r434, %r287;
	ld.global.u32 	%r288, [%rd6+88];
	xor.b32  	%r433, %r433, %r288;
	ld.global.u32 	%r289, [%rd6+92];
	xor.b32  	%r432, %r432, %r289;
	ld.global.u32 	%r290, [%rd6+96];
	xor.b32  	%r431, %r431, %r290;
$L__BB0_17:
	and.b32  	%r292, %r254, 32;
	setp.eq.s32 	%p10, %r292, 0;
	@%p10 bra 	$L__BB0_19;
	ld.global.u32 	%r293, [%rd6+100];
	xor.b32  	%r435, %r435, %r293;
	ld.global.u32 	%r294, [%rd6+104];
	xor.b32  	%r434, %r434, %r294;
	ld.global.u32 	%r295, [%rd6+108];
	xor.b32  	%r433, %r433, %r295;
	ld.global.u32 	%r296, [%rd6+112];
	xor.b32  	%r432, %r432, %r296;
	ld.global.u32 	%r297, [%rd6+116];
	xor.b32  	%r431, %r431, %r297;
$L__BB0_19:
	and.b32  	%r299, %r254, 64;
	setp.eq.s32 	%p11, %r299, 0;
	@%p11 bra 	$L__BB0_21;
	ld.global.u32 	%r300, [%rd6+120];
	xor.b32  	%r435, %r435, %r300;
	ld.global.u32 	%r301, [%rd6+124];
	xor.b32  	%r434, %r434, %r301;
	ld.global.u32 	%r302, [%rd6+128];
	xor.b32  	%r433, %r433, %r302;
	ld.global.u32 	%r303, [%rd6+132];
	xor.b32  	%r432, %r432, %r303;
	ld.global.u32 	%r304, [%rd6+136];
	xor.b32  	%r431, %r431, %r304;
$L__BB0_21:
	and.b32  	%r306, %r254, 128;
	setp.eq.s32 	%p12, %r306, 0;
	@%p12 bra 	$L__BB0_23;
	ld.global.u32 	%r307, [%rd6+140];
	xor.b32  	%r435, %r435, %r307;
	ld.global.u32 	%r308, [%rd6+144];
	xor.b32  	%r434, %r434, %r308;
	ld.global.u32 	%r309, [%rd6+148];
	xor.b32  	%r433, %r433, %r309;
	ld.global.u32 	%r310, [%rd6+152];
	xor.b32  	%r432, %r432, %r310;
	ld.global.u32 	%r311, [%rd6+156];
	xor.b32  	%r431, %r431, %r311;
$L__BB0_23:
	and.b32  	%r313, %r254, 256;
	setp.eq.s32 	%p13, %r313, 0;
	@%p13 bra 	$L__BB0_25;
	ld.global.u32 	%r314, [%rd6+160];
	xor.b32  	%r435, %r435, %r314;
	ld.global.u32 	%r315, [%rd6+164];
	xor.b32  	%r434, %r434, %r315;
	ld.global.u32 	%r316, [%rd6+168];
	xor.b32  	%r433, %r433, %r316;
	ld.global.u32 	%r317, [%rd6+172];
	xor.b32  	%r432, %r432, %r317;
	ld.global.u32 	%r318, [%rd6+176];
	xor.b32  	%r431, %r431, %r318;
$L__BB0_25:
	and.b32  	%r320, %r254, 512;
	setp.eq.s32 	%p14, %r320, 0;
	@%p14 bra 	$L__BB0_27;
	ld.global.u32 	%r321, [%rd6+180];
	xor.b32  	%r435, %r435, %r321;
	ld.global.u32 	%r322, [%rd6+184];
	xor.b32  	%r434, %r434, %r322;
	ld.global.u32 	%r323, [%rd6+188];
	xor.b32  	%r433, %r433, %r323;
	ld.global.u32 	%r324, [%rd6+192];
	xor.b32  	%r432, %r432, %r324;
	ld.global.u32 	%r325, [%rd6+196];
	xor.b32  	%r431, %r431, %r325;
$L__BB0_27:
	and.b32  	%r327, %r254, 1024;
	setp.eq.s32 	%p15, %r327, 0;
	@%p15 bra 	$L__BB0_29;
	ld.global.u32 	%r328, [%rd6+200];
	xor.b32  	%r435, %r435, %r328;
	ld.global.u32 	%r329, [%rd6+204];
	xor.b32  	%r434, %r434, %r329;
	ld.global.u32 	%r330, [%rd6+208];
	xor.b32  	%r433, %r433, %r330;
	ld.global.u32 	%r331, [%rd6+212];
	xor.b32  	%r432, %r432, %r331;
	ld.global.u32 	%r332, [%rd6+216];
	xor.b32  	%r431, %r431, %r332;
$L__BB0_29:
	and.b32  	%r334, %r254, 2048;
	setp.eq.s32 	%p16, %r334, 0;
	@%p16 bra 	$L__BB0_31;
	ld.global.u32 	%r335, [%rd6+220];
	xor.b32  	%r435, %r435, %r335;
	ld.global.u32 	%r336, [%rd6+224];
	xor.b32  	%r434, %r434, %r336;
	ld.global.u32 	%r337, [%rd6+228];
	xor.b32  	%r433, %r433, %r337;
	ld.global.u32 	%r338, [%rd6+232];
	xor.b32  	%r432, %r432, %r338;
	ld.global.u32 	%r339, [%rd6+236];
	xor.b32  	%r431, %r431, %r339;
$L__BB0_31:
	and.b32  	%r341, %r254, 4096;
	setp.eq.s32 	%p17, %r341, 0;
	@%p17 bra 	$L__BB0_33;
	ld.global.u32 	%r342, [%rd6+240];
	xor.b32  	%r435, %r435, %r342;
	ld.global.u32 	%r343, [%rd6+244];
	xor.b32  	%r434, %r434, %r343;
	ld.global.u32 	%r344, [%rd6+248];
	xor.b32  	%r433, %r433, %r344;
	ld.global.u32 	%r345, [%rd6+252];
	xor.b32  	%r432, %r432, %r345;
	ld.global.u32 	%r346, [%rd6+256];
	xor.b32  	%r431, %r431, %r346;
$L__BB0_33:
	and.b32  	%r348, %r254, 8192;
	setp.eq.s32 	%p18, %r348, 0;
	@%p18 bra 	$L__BB0_35;
	ld.global.u32 	%r349, [%rd6+260];
	xor.b32  	%r435, %r435, %r349;
	ld.global.u32 	%r350, [%rd6+264];
	xor.b32  	%r434, %r434, %r350;
	ld.global.u32 	%r351, [%rd6+268];
	xor.b32  	%r433, %r433, %r351;
	ld.global.u32 	%r352, [%rd6+272];
	xor.b32  	%r432, %r432, %r352;
	ld.global.u32 	%r353, [%rd6+276];
	xor.b32  	%r431, %r431, %r353;
$L__BB0_35:
	and.b32  	%r355, %r254, 16384;
	setp.eq.s32 	%p19, %r355, 0;
	@%p19 bra 	$L__BB0_37;
	ld.global.u32 	%r356, [%rd6+280];
	xor.b32  	%r435, %r435, %r356;
	ld.global.u32 	%r357, [%rd6+284];
	xor.b32  	%r434, %r434, %r357;
	ld.global.u32 	%r358, [%rd6+288];
	xor.b32  	%r433, %r433, %r358;
	ld.global.u32 	%r359, [%rd6+292];
	xor.b32  	%r432, %r432, %r359;
	ld.global.u32 	%r360, [%rd6+296];
	xor.b32  	%r431, %r431, %r360;
$L__BB0_37:
	and.b32  	%r362, %r254, 32768;
	setp.eq.s32 	%p20, %r362, 0;
	@%p20 bra 	$L__BB0_39;
	ld.global.u32 	%r363, [%rd6+300];
	xor.b32  	%r435, %r435, %r363;
	ld.global.u32 	%r364, [%rd6+304];
	xor.b32  	%r434, %r434, %r364;
	ld.global.u32 	%r365, [%rd6+308];
	xor.b32  	%r433, %r433, %r365;
	ld.global.u32 	%r366, [%rd6+312];
	xor.b32  	%r432, %r432, %r366;
	ld.global.u32 	%r367, [%rd6+316];
	xor.b32  	%r431, %r431, %r367;
$L__BB0_39:
	add.s32 	%r430, %r430, 16;
	setp.ne.s32 	%p21, %r430, 32;
	@%p21 bra 	$L__BB0_7;
	mad.lo.s32 	%r368, %r424, -31, %r21;
	add.s32 	%r424, %r368, 1;
	setp.ne.s32 	%p22, %r424, 5;
	@%p22 bra 	$L__BB0_6;
	st.global.u32 	[%rd2+4], %r435;
	st.global.u32 	[%rd2+8], %r434;
	st.global.u32 	[%rd2+12], %r433;
	st.global.u32 	[%rd2+16], %r432;
	st.global.u32 	[%rd2+20], %r431;
	add.s32 	%r418, %r418, 1;
	setp.lt.u32 	%p23, %r418, %r12;
	@%p23 bra 	$L__BB0_5;
$L__BB0_42:
	shr.u64 	%rd7, %rd85, 2;
	add.s32 	%r417, %r417, 1;
	setp.gt.u64 	%p24, %rd85, 3;
	mov.u64 	%rd85, %rd7;
	@%p24 bra 	$L__BB0_3;
$L__BB0_43:
	mov.b32 	%r369, 0;
	st.global.v2.u32 	[%rd2+24], {%r369, %r369};
	st.global.u32 	[%rd2+32], %r369;
	mov.b64 	%rd96, 0;
	st.global.u64 	[%rd2+40], %rd96;
	setp.eq.s64 	%p25, %rd32, 0;
	mov.u64 	%rd97, %rd96;
	@%p25 bra 	$L__BB0_52;
	and.b64  	%rd93, %rd32, 3;
	setp.lt.u64 	%p26, %rd32, 4;
	mov.b64 	%rd97, 0;
	mov.u32 	%r532, %r2;
	mov.u64 	%rd96, %rd97;
	@%p26 bra 	$L__BB0_48;
	and.b64  	%rd86, %rd32, -4;
	mov.b64 	%rd97, 0;
$L__BB0_46:
	mov.u32 	%r547, %r431;
	shr.u32 	%r371, %r435, 2;
	xor.b32  	%r372, %r371, %r435;
	shl.b32 	%r373, %r547, 4;
	shl.b32 	%r374, %r372, 1;
	xor.b32  	%r375, %r374, %r373;
	xor.b32  	%r376, %r375, %r372;
	xor.b32  	%r546, %r376, %r547;
	add.s32 	%r377, %r521, %r546;
	add.s32 	%r378, %r377, -637770787;
	cvt.rn.f32.u32 	%f1, %r378;
	fma.rn.f32 	%f2, %f1, 0f2F800000, 0f2F000000;
	setp.lt.f32 	%p27, %f2, 0f3E800000;
	selp.u64 	%rd44, 1, 0, %p27;
	setp.ge.f32 	%p28, %f2, 0f3E800000;
	setp.lt.f32 	%p29, %f2, 0f3F000000;
	and.pred  	%p30, %p28, %p29;
	selp.s64 	%rd45, -1, 0, %p30;
	add.s64 	%rd46, %rd96, %rd44;
	add.s64 	%rd47, %rd46, %rd45;
	setp.ge.f32 	%p31, %f2, 0f3F400000;
	selp.u64 	%rd48, 1, 0, %p31;
	setp.ge.f32 	%p32, %f2, 0f3F000000;
	setp.lt.f32 	%p33, %f2, 0f3F400000;
	and.pred  	%p34, %p32, %p33;
	selp.s64 	%rd49, -1, 0, %p34;
	add.s64 	%rd50, %rd97, %rd48;
	add.s64 	%rd51, %rd50, %rd49;
	shr.u32 	%r379, %r434, 2;
	xor.b32  	%r380, %r379, %r434;
	shl.b32 	%r381, %r546, 4;
	shl.b32 	%r382, %r380, 1;
	xor.b32  	%r383, %r382, %r381;
	xor.b32  	%r384, %r383, %r380;
	xor.b32  	%r545, %r384, %r546;
	add.s32 	%r385, %r521, %r545;
	add.s32 	%r386, %r385, -637408350;
	cvt.rn.f32.u32 	%f3, %r386;
	fma.rn.f32 	%f4, %f3, 0f2F800000, 0f2F000000;
	setp.lt.f32 	%p35, %f4, 0f3E800000;
	selp.u64 	%rd52, 1, 0, %p35;
	setp.ge.f32 	%p36, %f4, 0f3E800000;
	setp.lt.f32 	%p37, %f4, 0f3F000000;
	and.pred  	%p38, %p36, %p37;
	selp.s64 	%rd53, -1, 0, %p38;
	add.s64 	%rd54, %rd47, %rd52;
	add.s64 	%rd55, %rd54, %rd53;
	setp.ge.f32 	%p39, %f4, 0f3F400000;
	selp.u64 	%rd56, 1, 0, %p39;
	setp.ge.f32 	%p40, %f4, 0f3F000000;
	setp.lt.f32 	%p41, %f4, 0f3F400000;
	and.pred  	%p42, %p40, %p41;
	selp.s64 	%rd57, -1, 0, %p42;
	add.s64 	%rd58, %rd51, %rd56;
	add.s64 	%rd59, %rd58, %rd57;
	shr.u32 	%r387, %r433, 2;
	xor.b32  	%r388, %r387, %r433;
	shl.b32 	%r389, %r545, 4;
	shl.b32 	%r390, %r388, 1;
	xor.b32  	%r391, %r390, %r389;
	xor.b32  	%r392, %r391, %r388;
	xor.b32  	%r544, %r392, %r545;
	add.s32 	%r393, %r521, %r544;
	add.s32 	%r394, %r393, -637045913;
	cvt.rn.f32.u32 	%f5, %r394;
	fma.rn.f32 	%f6, %f5, 0f2F800000, 0f2F000000;
	setp.lt.f32 	%p43, %f6, 0f3E800000;
	selp.u64 	%rd60, 1, 0, %p43;
	setp.ge.f32 	%p44, %f6, 0f3E800000;
	setp.lt.f32 	%p45, %f6, 0f3F000000;
	and.pred  	%p46, %p44, %p45;
	selp.s64 	%rd61, -1, 0, %p46;
	add.s64 	%rd62, %rd55, %rd60;
	add.s64 	%rd63, %rd62, %rd61;
	setp.ge.f32 	%p47, %f6, 0f3F400000;
	selp.u64 	%rd64, 1, 0, %p47;
	setp.ge.f32 	%p48, %f6, 0f3F000000;
	setp.lt.f32 	%p49, %f6, 0f3F400000;
	and.pred  	%p50, %p48, %p49;
	selp.s64 	%rd65, -1, 0, %p50;
	add.s64 	%rd66, %rd59, %rd64;
	add.s64 	%rd67, %rd66, %rd65;
	shr.u32 	%r395, %r432, 2;
	xor.b32  	%r396, %r395, %r432;
	shl.b32 	%r397, %r544, 4;
	shl.b32 	%r398, %r396, 1;
	xor.b32  	%r399, %r398, %r397;
	xor.b32  	%r400, %r399, %r396;
	xor.b32  	%r431, %r400, %r544;
	add.s32 	%r401, %r521, %r431;
	add.s32 	%r402, %r401, -636683476;
	cvt.rn.f32.u32 	%f7, %r402;
	fma.rn.f32 	%f8, %f7, 0f2F800000, 0f2F000000;
	setp.lt.f32 	%p51, %f8, 0f3E800000;
	selp.u64 	%rd68, 1, 0, %p51;
	setp.ge.f32 	%p52, %f8, 0f3E800000;
	setp.lt.f32 	%p53, %f8, 0f3F000000;
	and.pred  	%p54, %p52, %p53;
	selp.s64 	%rd69, -1, 0, %p54;
	add.s64 	%rd70, %rd63, %rd68;
	add.s64 	%rd96, %rd70, %rd69;
	setp.ge.f32 	%p55, %f8, 0f3F400000;
	selp.u64 	%rd71, 1, 0, %p55;
	setp.ge.f32 	%p56, %f8, 0f3F000000;
	setp.lt.f32 	%p57, %f8, 0f3F400000;
	and.pred  	%p58, %p56, %p57;
	selp.s64 	%rd72, -1, 0, %p58;
	add.s64 	%rd73, %rd67, %rd71;
	add.s64 	%rd97, %rd73, %rd72;
	add.s32 	%r521, %r521, 1449748;
	add.s64 	%rd86, %rd86, -4;
	setp.ne.s64 	%p59, %rd86, 0;
	mov.u32 	%r432, %r544;
	mov.u32 	%r433, %r545;
	mov.u32 	%r434, %r546;
	mov.u32 	%r435, %r547;
	@%p59 bra 	$L__BB0_46;
	add.s32 	%r532, %r521, -638133224;
	mov.u32 	%r432, %r544;
	mov.u32 	%r433, %r545;
	mov.u32 	%r434, %r546;
	mov.u32 	%r435, %r547;
$L__BB0_48:
	setp.eq.s64 	%p60, %rd93, 0;
	@%p60 bra 	$L__BB0_51;
	add.s32 	%r538, %r532, 362437;
	mov.u32 	%r544, %r432;
	mov.u32 	%r545, %r433;
	mov.u32 	%r546, %r434;
$L__BB0_50:
	.pragma "nounroll";
	mov.u32 	%r547, %r546;
	mov.u32 	%r546, %r545;
	mov.u32 	%r545, %r544;
	mov.u32 	%r544, %r431;
	shr.u32 	%r403, %r435, 2;
	xor.b32  	%r404, %r403, %r435;
	shl.b32 	%r405, %r544, 4;
	shl.b32 	%r406, %r404, 1;
	xor.b32  	%r407, %r406, %r405;
	xor.b32  	%r408, %r407, %r404;
	xor.b32  	%r431, %r408, %r544;
	add.s32 	%r409, %r538, %r431;
	cvt.rn.f32.u32 	%f9, %r409;
	fma.rn.f32 	%f10, %f9, 0f2F800000, 0f2F000000;
	setp.lt.f32 	%p61, %f10, 0f3E800000;
	selp.u64 	%rd74, 1, 0, %p61;
	setp.ge.f32 	%p62, %f10, 0f3E800000;
	setp.lt.f32 	%p63, %f10, 0f3F000000;
	and.pred  	%p64, %p62, %p63;
	selp.s64 	%rd75, -1, 0, %p64;
	add.s64 	%rd76, %rd96, %rd74;
	add.s64 	%rd96, %rd76, %rd75;
	setp.ge.f32 	%p65, %f10, 0f3F400000;
	selp.u64 	%rd77, 1, 0, %p65;
	setp.ge.f32 	%p66, %f10, 0f3F000000;
	setp.lt.f32 	%p67, %f10, 0f3F400000;
	and.pred  	%p68, %p66, %p67;
	selp.s64 	%rd78, -1, 0, %p68;
	add.s64 	%rd79, %rd97, %rd77;
	add.s64 	%rd97, %rd79, %rd78;
	add.s32 	%r538, %r538, 362437;
	add.s64 	%rd93, %rd93, -1;
	setp.ne.s64 	%p69, %rd93, 0;
	mov.u32 	%r435, %r547;
	@%p69 bra 	$L__BB0_50;
$L__BB0_51:
	st.global.v2.u32 	[%rd2+8], {%r546, %r545};
	st.global.v2.u32 	[%rd2+16], {%r544, %r431};
	cvt.u32.u64 	%r410, %rd32;
	mad.lo.s32 	%r411, %r410, 362437, %r2;
	st.global.v2.u32 	[%rd2], {%r411, %r547};
$L__BB0_52:
	mul.lo.s64 	%rd80, %rd96, %rd96;
	mad.lo.s64 	%rd81, %rd97, %rd97, %rd80;
	cvt.rn.f32.u64 	%f11, %rd81;
	sqrt.rn.f32 	%f12, %f11;
	cvta.to.global.u64 	%rd82, %rd31;
	shl.b64 	%rd83, %rd1, 2;
	add.s64 	%rd84, %rd82, %rd83;
	st.global.f32 	[%rd84], %f12;
$L__BB0_53:
	ret;

}


// ===== COMPILED SASS (sm_100) =====

	.target	sm_100

	.elftype	@"ET_EXEC"


//--------------------- .note.nv.tkinfo           --------------------------
	.section	.note.nv.tkinfo,"",@"SHT_NOTE"
	.sectionflags	@"SHF_NOTE_NV_TKINFO"
	.tkinfo
        /*0018*/ 	.word	0x00000002
        /*0030*/ 	.string	""
        /*0030*/ 	.string	"ptxas"
        /*0030*/ 	.string	"Cuda compilation tools, release 13.0, V13.0.88"
        /*0030*/ 	.string	"Build cuda_13.0.r13.0/compiler.36424714_0"
        /*0030*/ 	.string	"-arch sm_100 -m 64 "



//--------------------- .note.nv.cuinfo           --------------------------
	.section	.note.nv.cuinfo,"",@"SHT_NOTE"
	.sectionflags	@"SHF_NOTE_NV_CUINFO"
        /*0018*/ 	.short	0x0002
        /*001a*/ 	.short	0x0064
        /*001c*/ 	.short	0x0082
	.zero		2


//--------------------- .nv.info                  --------------------------
	.section	.nv.info,"",@"SHT_CUDA_INFO"
	.align	4


	//----- nvinfo : EIATTR_REGCOUNT
	.align		4
        /*0000*/ 	.byte	0x04, 0x2f
        /*0002*/ 	.short	(.L_10 - .L_9)
	.align		4
.L_9:
        /*0004*/ 	.word	index@(_Z26calculateDistanceperWalkerP17curandStateXORWOWPfyyi)
        /*0008*/ 	.word	0x0000001f


	//----- nvinfo : EIATTR_FRAME_SIZE
	.align		4
.L_10:
        /*000c*/ 	.byte	0x04, 0x11
        /*000e*/ 	.short	(.L_12 - .L_11)
	.align		4
.L_11:
        /*0010*/ 	.word	index@($__internal_0_$__cuda_sm20_sqrt_rn_f32_slowpath)
        /*0014*/ 	.word	0x00000000


	//----- nvinfo : EIATTR_FRAME_SIZE
	.align		4
.L_12:
        /*0018*/ 	.byte	0x04, 0x11
        /*001a*/ 	.short	(.L_14 - .L_13)
	.align		4
.L_13:
        /*001c*/ 	.word	index@(_Z26calculateDistanceperWalkerP17curandStateXORWOWPfyyi)
        /*0020*/ 	.word	0x00000000


	//----- nvinfo : EIATTR_MIN_STACK_SIZE
	.align		4
.L_14:
        /*0024*/ 	.byte	0x04, 0x12
        /*0026*/ 	.short	(.L_16 - .L_15)
	.align		4
.L_15:
        /*0028*/ 	.word	index@(_Z26calculateDistanceperWalkerP17curandStateXORWOWPfyyi)
        /*002c*/ 	.word	0x00000000
.L_16:


//--------------------- .nv.compat                --------------------------
	.section	.nv.compat,"",@"SHT_CUDA_COMPAT_INFO"
	.align	4
        /*0000*/ 	.byte	0x02, 0x09, 0x00, 0x00, 0x02, 0x02, 0x01, 0x00, 0x02, 0x05, 0x05, 0x00, 0x03, 0x07, 0x01, 0x01
        /*0010*/ 	.byte	0x02, 0x03, 0x00, 0x00, 0x02, 0x06, 0x01, 0x00, 0x04, 0x0b, 0x08, 0x00, 0x01, 0x00, 0x00, 0x00
        /*0020*/ 	.byte	0x00, 0x00, 0x00, 0x00


//--------------------- .nv.info._Z26calculateDistanceperWalkerP17curandStateXORWOWPfyyi --------------------------
	.section	.nv.info._Z26calculateDistanceperWalkerP17curandStateXORWOWPfyyi,"",@"SHT_CUDA_INFO"
	.sectionflags	@""
	.align	4


	//----- nvinfo : EIATTR_CUDA_API_VERSION
	.align		4
        /*0000*/ 	.byte	0x04, 0x37
        /*0002*/ 	.short	(.L_18 - .L_17)
.L_17:
        /*0004*/ 	.word	0x00000082


	//----- nvinfo : EIATTR_KPARAM_INFO
	.align		4
.L_18:
        /*0008*/ 	.byte	0x04, 0x17
        /*000a*/ 	.short	(.L_20 - .L_19)
.L_19:
        /*000c*/ 	.word	0x00000000
        /*0010*/ 	.short	0x0004
        /*0012*/ 	.short	0x0020
        /*0014*/ 	.byte	0x00, 0xf0, 0x11, 0x00


	//----- nvinfo : EIATTR_KPARAM_INFO
	.align		4
.L_20:
        /*0018*/ 	.byte	0x04, 0x17
        /*001a*/ 	.short	(.L_22 - .L_21)
.L_21:
        /*001c*/ 	.word	0x00000000
        /*0020*/ 	.short	0x0003
        /*0022*/ 	.short	0x0018
        /*0024*/ 	.byte	0x00, 0xf0, 0x21, 0x00


	//----- nvinfo : EIATTR_KPARAM_INFO
	.align		4
.L_22:
        /*0028*/ 	.byte	0x04, 0x17
        /*002a*/ 	.short	(.L_24 - .L_23)
.L_23:
        /*002c*/ 	.word	0x00000000
        /*0030*/ 	.short	0x0002
        /*0032*/ 	.short	0x0010
        /*0034*/ 	.byte	0x00, 0xf0, 0x21, 0x00


	//----- nvinfo : EIATTR_KPARAM_INFO
	.align		4
.L_24:
        /*0038*/ 	.byte	0x04, 0x17
        /*003a*/ 	.short	(.L_26 - .L_25)
.L_25:
        /*003c*/ 	.word	0x00000000
        /*0040*/ 	.short	0x0001
        /*0042*/ 	.short	0x0008
        /*0044*/ 	.byte	0x00, 0xf5, 0x21, 0x00


	//----- nvinfo : EIATTR_KPARAM_INFO
	.align		4
.L_26:
        /*0048*/ 	.byte	0x04, 0x17
        /*004a*/ 	.short	(.L_28 - .L_27)
.L_27:
        /*004c*/ 	.word	0x00000000
        /*0050*/ 	.short	0x0000
        /*0052*/ 	.short	0x0000
        /*0054*/ 	.byte	0x00, 0xf5, 0x21, 0x00


	//----- nvinfo : EIATTR_SPARSE_MMA_MASK
	.align		4
.L_28:
        /*0058*/ 	.byte	0x03, 0x50
        /*005a*/ 	.short	0x0000


	//----- nvinfo : EIATTR_MAXREG_COUNT
	.align		4
        /*005c*/ 	.byte	0x03, 0x1b
        /*005e*/ 	.short	0x00ff


	//----- nvinfo : EIATTR_MERCURY_ISA_VERSION
	.align		4
        /*0060*/ 	.byte	0x03, 0x5f
        /*0062*/ 	.short	0x0101


	//----- nvinfo : EIATTR_VRC_CTA_INIT_COUNT
	.align		4
        /*0064*/ 	.byte	0x02, 0x4a
	.zero		1
	.zero		1


	//----- nvinfo : EIATTR_EXIT_INSTR_OFFSETS
	.align		4
        /*0068*/ 	.byte	0x04, 0x1c
        /*006a*/ 	.short	(.L_30 - .L_29)


	//   ....[0]....
.L_29:
        /*006c*/ 	.word	0x00000080


	//   ....[1]....
        /*0070*/ 	.word	0x00001c90


	//----- nvinfo : EIATTR_CRS_STACK_SIZE
	.align		4
.L_30:
        /*0074*/ 	.byte	0x04, 0x1e
        /*0076*/ 	.short	(.L_32 - .L_31)
.L_31:
        /*0078*/ 	.word	0x00000000


	//----- nvinfo : EIATTR_CBANK_PARAM_SIZE
	.align		4
.L_32:
        /*007c*/ 	.byte	0x03, 0x19
        /*007e*/ 	.short	0x0024


	//----- nvinfo : EIATTR_PARAM_CBANK
	.align		4
        /*0080*/ 	.byte	0x04, 0x0a
        /*0082*/ 	.short	(.L_34 - .L_33)
	.align		4
.L_33:
        /*0084*/ 	.word	index@(.nv.constant0._Z26calculateDistanceperWalkerP17curandStateXORWOWPfyyi)
        /*0088*/ 	.short	0x0380
        /*008a*/ 	.short	0x0024


	//----- nvinfo : EIATTR_SW_WAR
	.align		4
.L_34:
        /*008c*/ 	.byte	0x04, 0x36
        /*008e*/ 	.short	(.L_36 - .L_35)
.L_35:
        /*0090*/ 	.word	0x00000008
.L_36:


//--------------------- .nv.callgraph             --------------------------
	.section	.nv.callgraph,"",@"SHT_CUDA_CALLGRAPH"
	.align	4
	.sectionentsize	8
	.align		4
        /*0000*/ 	.word	0x00000000
	.align		4
        /*0004*/ 	.word	0xffffffff
	.align		4
        /*0008*/ 	.word	0x00000000
	.align		4
        /*000c*/ 	.word	0xfffffffe
	.align		4
        /*0010*/ 	.word	0x00000000
	.align		4
        /*0014*/ 	.word	0xfffffffd
	.align		4
        /*0018*/ 	.word	0x00000000
	.align		4
        /*001c*/ 	.word	0xfffffffc


//--------------------- .nv.constant4             --------------------------
	.section	.nv.constant4,"a",@progbits
	.align	8
	.align		8
.nv.constant4:
        /*0000*/ 	.dword	precalc_xorwow_matrix
	.align		8
        /*0008*/ 	.dword	precalc_xorwow_offset_matrix
	.align		8
        /*0010*/ 	.dword	mrg32k3aM1
	.align		8
        /*0018*/ 	.dword	mrg32k3aM2
	.align		8
        /*0020*/ 	.dword	mrg32k3aM1SubSeq
	.align		8
        /*0028*/ 	.dword	mrg32k3aM2SubSeq
	.align		8
        /*0030*/ 	.dword	mrg32k3aM1Seq
	.align		8
        /*0038*/ 	.dword	mrg32k3aM2Seq


//--------------------- .nv.constant3             --------------------------
	.section	.nv.constant3,"a",@progbits
	.align	8
.nv.constant3:
	.type		__cr_lgamma_table,@object
	.size		__cr_lgamma_table,(.L_8 - __cr_lgamma_table)
__cr_lgamma_table:
        /*0000*/ 	.byte	0x00, 0x00, 0x00, 0x00, 0x00, 0x00, 0x00, 0x00, 0x00, 0x00, 0x00, 0x00, 0x00, 0x00, 0x00, 0x00
        /*0010*/ 	.byte	0xef, 0x39, 0xfa, 0xfe, 0x42, 0x2e, 0xe6, 0x3f, 0x02, 0x20, 0x2a, 0xfa, 0x0b, 0xab, 0xfc, 0x3f
        /*0020*/ 	.byte	0xf9, 0x2c, 0x92, 0x7c, 0xa7, 0x6c, 0x09, 0x40, 0xc9, 0x79, 0x44, 0x3c, 0x64, 0x26, 0x13, 0x40
        /*0030*/ 	.byte	0xca, 0x01, 0xcf, 0x3a, 0x27, 0x51, 0x1a, 0x40, 0x30, 0xcc, 0x2d, 0xf3, 0xe1, 0x0c, 0x21, 0x40
        /*0040*/ 	.byte	0x0d, 0xb7, 0xfc, 0x82, 0x8e, 0x35, 0x25, 0x40
.L_8:


//--------------------- .text._Z26calculateDistanceperWalkerP17curandStateXORWOWPfyyi --------------------------
	.section	.text._Z26calculateDistanceperWalkerP17curandStateXORWOWPfyyi,"ax",@progbits
	.align	128
        .global         _Z26calculateDistanceperWalkerP17curandStateXORWOWPfyyi
        .type           _Z26calculateDistanceperWalkerP17curandStateXORWOWPfyyi,@function
        .size           _Z26calculateDistanceperWalkerP17curandStateXORWOWPfyyi,(.L_x_18 - _Z26calculateDistanceperWalkerP17curandStateXORWOWPfyyi)
        .other          _Z26calculateDistanceperWalkerP17curandStateXORWOWPfyyi,@"STO_CUDA_ENTRY STV_DEFAULT"
_Z26calculateDistanceperWalkerP17curandStateXORWOWPfyyi:
.text._Z26calculateDistanceperWalkerP17curandStateXORWOWPfyyi:
[----:B------:R-:W-:Y:S01]  /*0000*/  LDC R1, c[0x0][0x37c] ;  /* 0x0000df00ff017b82 */ /* 0x000fe20000000800 */
[----:B------:R-:W0:Y:S07]  /*0010*/  S2R R3, SR_TID.X ;  /* 0x0000000000037919 */ /* 0x000e2e0000002100 */
[----:B------:R-:W0:Y:S01]  /*0020*/  S2UR UR4, SR_CTAID.X ;  /* 0x00000000000479c3 */ /* 0x000e220000002500 */
[----:B------:R-:W1:Y:S07]  /*0030*/  LDCU.64 UR6, c[0x0][0x390] ;  /* 0x00007200ff0677ac */ /* 0x000e6e0008000a00 */
[----:B------:R-:W0:Y:S02]  /*0040*/  LDC R12, c[0x0][0x360] ;  /* 0x0000d800ff0c7b82 */ /* 0x000e240000000800 */
[----:B0-----:R-:W-:-:S05]  /*0050*/  IMAD R12, R12, UR4, R3 ;  /* 0x000000040c0c7c24 */ /* 0x001fca000f8e0203 */
[----:B-1----:R-:W-:-:S04]  /*0060*/  ISETP.GE.U32.AND P0, PT, R12, UR6, PT ;  /* 0x000000060c007c0c */ /* 0x002fc8000bf06070 */
[----:B------:R-:W-:-:S13]  /*0070*/  ISETP.GE.U32.AND.EX P0, PT, RZ, UR7, PT, P0 ;  /* 0x00000007ff007c0c */ /* 0x000fda000bf06100 */
[----:B------:R-:W-:Y:S05]  /*0080*/  @P0 EXIT ;  /* 0x000000000000094d */ /* 0x000fea0003800000 */
[----:B------:R-:W0:Y:S01]  /*0090*/  LDC R0, c[0x0][0x3a0] ;  /* 0x0000e800ff007b82 */ /* 0x000e220000000800 */
[----:B------:R-:W1:Y:S01]  /*00a0*/  LDCU.64 UR6, c[0x0][0x358] ;  /* 0x00006b00ff0677ac */ /* 0x000e620008000a00 */
[----:B------:R-:W-:Y:S01]  /*00b0*/  IMAD.MOV.U32 R15, RZ, RZ, -0x75bd8fc ;  /* 0xf8a42704ff0f7424 */ /* 0x000fe200078e00ff */
[----:B------:R-:W-:Y:S01]  /*00c0*/  ISETP.NE.AND P0, PT, R12, RZ, PT ;  /* 0x000000ff0c00720c */ /* 0x000fe20003f05270 */
[----:B------:R-:W-:Y:S01]  /*00d0*/  IMAD.MOV.U32 R10, RZ, RZ, -0x23270784 ;  /* 0xdcd8f87cff0a7424 */ /* 0x000fe200078e00ff */
[----:B------:R-:W-:Y:S01]  /*00e0*/  UMOV UR4, URZ ;  /* 0x000000ff00047c82 */ /* 0x000fe20008000000 */
[----:B------:R-:W-:Y:S01]  /*00f0*/  BSSY.RECONVERGENT B0, `(.L_x_0) ;  /* 0x00000ed000007945 */ /* 0x000fe20003800200 */
[----:B------:R-:W-:Y:S01]  /*0100*/  IMAD.MOV.U32 R7, RZ, RZ, -0x75bd8fc ;  /* 0xf8a42704ff077424 */ /* 0x000fe200078e00ff */
[----:B------:R-:W2:Y:S01]  /*0110*/  LDC.64 R8, c[0x0][0x380] ;  /* 0x0000e000ff087b82 */ /* 0x000ea20000000a00 */
[----:B------:R-:W-:Y:S01]  /*0120*/  IMAD.MOV.U32 R4, RZ, RZ, -0x23270784 ;  /* 0xdcd8f87cff047424 */ /* 0x000fe200078e00ff */
[----:B0-----:R-:W-:-:S05]  /*0130*/  LOP3.LUT R0, R0, 0xaad26b49, RZ, 0x3c, !PT ;  /* 0xaad26b4900007812 */ /* 0x001fca00078e3cff */
[----:B------:R-:W-:Y:S02]  /*0140*/  IMAD R0, R0, 0x4182bed5, RZ ;  /* 0x4182bed500007824 */ /* 0x000fe400078e02ff */
[----:B--2---:R-:W-:-:S03]  /*0150*/  IMAD.WIDE.U32 R8, R12, 0x30, R8 ;  /* 0x000000300c087825 */ /* 0x004fc600078e0008 */
[C---:B------:R-:W-:Y:S01]  /*0160*/  LOP3.LUT R6, R0.reuse, 0x159a55e5, RZ, 0x3c, !PT ;  /* 0x159a55e500067812 */ /* 0x040fe200078e3cff */
[C---:B------:R-:W-:Y:S02]  /*0170*/  VIADD R5, R0.reuse, 0x583f19 ;  /* 0x00583f1900057836 */ /* 0x040fe40000000000 */
[----:B------:R-:W-:Y:S02]  /*0180*/  VIADD R9, R9, UR4 ;  /* 0x0000000409097c36 */ /* 0x000fe40008000000 */
[C---:B------:R-:W-:Y:S02]  /*0190*/  VIADD R2, R0.reuse, 0xd9f6dc18 ;  /* 0xd9f6dc1800027836 */ /* 0x040fe40000000000 */
[----:B------:R-:W-:Y:S02]  /*01a0*/  VIADD R3, R0, 0x75bcd15 ;  /* 0x075bcd1500037836 */ /* 0x000fe40000000000 */
[----:B------:R-:W-:Y:S02]  /*01b0*/  IMAD.MOV.U32 R14, RZ, RZ, R6 ;  /* 0x000000ffff0e7224 */ /* 0x000fe400078e0006 */
[----:B------:R-:W-:Y:S01]  /*01c0*/  IMAD.MOV.U32 R11, RZ, RZ, R5 ;  /* 0x000000ffff0b7224 */ /* 0x000fe200078e0005 */
[----:B-1----:R0:W-:Y:S04]  /*01d0*/  STG.E.64 desc[UR6][R8.64], R2 ;  /* 0x0000000208007986 */ /* 0x0021e8000c101b06 */
[----:B------:R0:W-:Y:S04]  /*01e0*/  STG.E.64 desc[UR6][R8.64+0x8], R14 ;  /* 0x0000080e08007986 */ /* 0x0001e8000c101b06 */
[----:B------:R0:W-:Y:S01]  /*01f0*/  STG.E.64 desc[UR6][R8.64+0x10], R10 ;  /* 0x0000100a08007986 */ /* 0x0001e2000c101b06 */
[----:B------:R-:W-:Y:S05]  /*0200*/  @!P0 BRA `(.L_x_1) ;  /* 0x0000000c006c8947 */ /* 0x000fea0003800000 */
[----:B0-----:R-:W-:Y:S02]  /*0210*/  IMAD.MOV.U32 R2, RZ, RZ, RZ ;  /* 0x000000ffff027224 */ /* 0x001fe400078e00ff */
[----:B------:R-:W-:Y:S02]  /*0220*/  IMAD.MOV.U32 R13, RZ, RZ, R12 ;  /* 0x000000ffff0d7224 */ /* 0x000fe400078e000c */
[----:B------:R-:W-:Y:S02]  /*0230*/  IMAD.MOV.U32 R14, RZ, RZ, RZ ;  /* 0x000000ffff0e7224 */ /* 0x000fe400078e00ff */
[----:B------:R-:W-:Y:S02]  /*0240*/  IMAD.MOV.U32 R7, RZ, RZ, -0x75bd8fc ;  /* 0xf8a42704ff077424 */ /* 0x000fe400078e00ff */
[----:B------:R-:W-:-:S07]  /*0250*/  IMAD.MOV.U32 R4, RZ, RZ, -0x23270784 ;  /* 0xdcd8f87cff047424 */ /* 0x000fce00078e00ff */
.L_x_7:
[----:B------:R-:W-:Y:S01]  /*0260*/  LOP3.LUT R8, R13, 0x3, RZ, 0xc0, !PT ;  /* 0x000000030d087812 */ /* 0x000fe200078ec0ff */
[----:B------:R-:W-:Y:S03]  /*0270*/  BSSY.RECONVERGENT B1, `(.L_x_2) ;  /* 0x00000ce000017945 */ /* 0x000fe60003800200 */
[----:B------:R-:W-:-:S04]  /*0280*/  ISETP.NE.U32.AND P0, PT, R8, RZ, PT ;  /* 0x000000ff0800720c */ /* 0x000fc80003f05070 */
[----:B------:R-:W-:-:S13]  /*0290*/  ISETP.NE.AND.EX P0, PT, RZ, RZ, PT, P0 ;  /* 0x000000ffff00720c */ /* 0x000fda0003f05300 */
[----:B0-----:R-:W-:Y:S05]  /*02a0*/  @!P0 BRA `(.L_x_3) ;  /* 0x0000000c00288947 */ /* 0x001fea0003800000 */
[----:B------:R-:W0:Y:S01]  /*02b0*/  LDC.64 R8, c[0x4][RZ] ;  /* 0x01000000ff087b82 */ /* 0x000e220000000a00 */
[----:B------:R-:W-:Y:S02]  /*02c0*/  IMAD.MOV.U32 R15, RZ, RZ, RZ ;  /* 0x000000ffff0f7224 */ /* 0x000fe400078e00ff */
[----:B0-----:R-:W-:-:S07]  /*02d0*/  IMAD.WIDE.U32 R8, R2, 0xc80, R8 ;  /* 0x00000c8002087825 */ /* 0x001fce00078e0008 */
.L_x_6:
[----:B------:R-:W-:Y:S01]  /*02e0*/  IMAD.MOV.U32 R16, RZ, RZ, RZ ;  /* 0x000000ffff107224 */ /* 0x000fe200078e00ff */
[----:B0-----:R-:W-:Y:S02]  /*02f0*/  CS2R R4, SRZ ;  /* 0x0000000000047805 */ /* 0x001fe4000001ff00 */
[----:B------:R-:W-:Y:S01]  /*0300*/  CS2R R6, SRZ ;  /* 0x0000000000067805 */ /* 0x000fe2000001ff00 */
[----:B------:R-:W-:-:S07]  /*0310*/  IMAD.MOV.U32 R3, RZ, RZ, RZ ;  /* 0x000000ffff037224 */ /* 0x000fce00078e00ff */
.L_x_5:
[----:B------:R-:W0:Y:S01]  /*0320*/  LDC.64 R10, c[0x0][0x380] ;  /* 0x0000e000ff0a7b82 */ /* 0x000e220000000a00 */
[----:B------:R-:W-:Y:S01]  /*0330*/  UMOV UR4, URZ ;  /* 0x000000ff00047c82 */ /* 0x000fe20008000000 */
[----:B0-----:R-:W-:-:S04]  /*0340*/  IMAD.WIDE.U32 R10, R12, 0x30, R10 ;  /* 0x000000300c0a7825 */ /* 0x001fc800078e000a */
[----:B------:R-:W-:Y:S02]  /*0350*/  VIADD R11, R11, UR4 ;  /* 0x000000040b0b7c36 */ /* 0x000fe40008000000 */
[----:B------:R-:W-:-:S05]  /*0360*/  IMAD.WIDE.U32 R10, R16, 0x4, R10 ;  /* 0x00000004100a7825 */ /* 0x000fca00078e000a */
[----:B------:R0:W5:Y:S01]  /*0370*/  LDG.E R17, desc[UR6][R10.64+0x4] ;  /* 0x000004060a117981 */ /* 0x000162000c1e1900 */
[----:B------:R-:W-:-:S07]  /*0380*/  IMAD.MOV.U32 R18, RZ, RZ, RZ ;  /* 0x000000ffff127224 */ /* 0x000fce00078e00ff */
.L_x_4:
[----:B-----5:R-:W-:Y:S01]  /*0390*/  SHF.R.U32.HI R23, RZ, R18, R17 ;  /* 0x00000012ff177219 */ /* 0x020fe20000011611 */
[----:B0-----:R-:W-:-:S03]  /*03a0*/  IMAD.SHL.U32 R11, R16, 0x20, RZ ;  /* 0x00000020100b7824 */ /* 0x001fc600078e00ff */
[----:B------:R-:W-:Y:S01]  /*03b0*/  LOP3.LUT R19, R23, 0x1, RZ, 0xc0, !PT ;  /* 0x0000000117137812 */ /* 0x000fe200078ec0ff */
[----:B------:R-:W-:-:S03]  /*03c0*/  IMAD.IADD R10, R11, 0x1, R18 ;  /* 0x000000010b0a7824 */ /* 0x000fc600078e0212 */
[----:B------:R-:W-:Y:S01]  /*03d0*/  ISETP.NE.U32.AND P0, PT, R19, 0x1, PT ;  /* 0x000000011300780c */ /* 0x000fe20003f05070 */
[----:B------:R-:W-:-:S03]  /*03e0*/  IMAD R11, R10, 0x5, RZ ;  /* 0x000000050a0b7824 */ /* 0x000fc600078e02ff */
[----:B------:R-:W-:Y:S01]  /*03f0*/  R2P PR, R23, 0x7e ;  /* 0x0000007e17007804 */ /* 0x000fe20000000000 */
[----:B------:R-:W-:-:S08]  /*0400*/  IMAD.WIDE.U32 R10, R11, 0x4, R8 ;  /* 0x000000040b0a7825 */ /* 0x000fd000078e0008 */
[----:B------:R-:W2:Y:S04]  /*0410*/  @!P0 LDG.E R20, desc[UR6][R10.64+0x10] ;  /* 0x000010060a148981 */ /* 0x000ea8000c1e1900 */
[----:B------:R-:W3:Y:S04]  /*0420*/  @P1 LDG.E R22, desc[UR6][R10.64+0x24] ;  /* 0x000024060a161981 */ /* 0x000ee8000c1e1900 */
[----:B------:R-:W4:Y:S04]  /*0430*/  @P2 LDG.E R24, desc[UR6][R10.64+0x38] ;  /* 0x000038060a182981 */ /* 0x000f28000c1e1900 */
[----:B------:R-:W4:Y:S04]  /*0440*/  @!P0 LDG.E R19, desc[UR6][R10.64+0x4] ;  /* 0x000004060a138981 */ /* 0x000f28000c1e1900 */
[----:B------:R-:W4:Y:S04]  /*0450*/  @!P0 LDG.E R21, desc[UR6][R10.64+0xc] ;  /* 0x00000c060a158981 */ /* 0x000f28000c1e1900 */
[----:B------:R-:W4:Y:S04]  /*0460*/  @P3 LDG.E R26, desc[UR6][R10.64+0x4c] ;  /* 0x00004c060a1a3981 */ /* 0x000f28000c1e1900 */
[----:B------:R-:W4:Y:S04]  /*0470*/  @P2 LDG.E R25, desc[UR6][R10.64+0x2c] ;  /* 0x00002c060a192981 */ /* 0x000f28000c1e1900 */
[----:B------:R-:W4:Y:S04]  /*0480*/  @P4 LDG.E R28, desc[UR6][R10.64+0x60] ;  /* 0x000060060a1c4981 */ /* 0x000f28000c1e1900 */
[----:B------:R-:W4:Y:S01]  /*0490*/  @P2 LDG.E R27, desc[UR6][R10.64+0x34] ;  /* 0x000034060a1b2981 */ /* 0x000f22000c1e1900 */
[----:B--2---:R-:W-:-:S03]  /*04a0*/  @!P0 LOP3.LUT R5, R5, R20, RZ, 0x3c, !PT ;  /* 0x0000001405058212 */ /* 0x004fc600078e3cff */
[----:B------:R-:W2:Y:S01]  /*04b0*/  @!P0 LDG.E R20, desc[UR6][R10.64] ;  /* 0x000000060a148981 */ /* 0x000ea2000c1e1900 */
[----:B---3--:R-:W-:-:S03]  /*04c0*/  @P1 LOP3.LUT R5, R5, R22, RZ, 0x3c, !PT ;  /* 0x0000001605051212 */ /* 0x008fc600078e3cff */
[----:B------:R-:W3:Y:S01]  /*04d0*/  @!P0 LDG.E R22, desc[UR6][R10.64+0x8] ;  /* 0x000008060a168981 */ /* 0x000ee2000c1e1900 */
[----:B----4-:R-:W-:-:S03]  /*04e0*/  @P2 LOP3.LUT R5, R5, R24, RZ, 0x3c, !PT ;  /* 0x0000001805052212 */ /* 0x010fc600078e3cff */
[----:B------:R-:W4:Y:S01]  /*04f0*/  @P1 LDG.E R24, desc[UR6][R10.64+0x14] ;  /* 0x000014060a181981 */ /* 0x000f22000c1e1900 */
[----:B------:R-:W-:-:S03]  /*0500*/  @!P0 LOP3.LUT R6, R6, R19, RZ, 0x3c, !PT ;  /* 0x0000001306068212 */ /* 0x000fc600078e3cff */
[----:B------:R-:W4:Y:S01]  /*0510*/  @P1 LDG.E R19, desc[UR6][R10.64+0x18] ;  /* 0x000018060a131981 */ /* 0x000f22000c1e1900 */
[----:B------:R-:W-:-:S03]  /*0520*/  @!P0 LOP3.LUT R4, R4, R21, RZ, 0x3c, !PT ;  /* 0x0000001504048212 */ /* 0x000fc600078e3cff */
[----:B------:R-:W4:Y:S01]  /*0530*/  @P1 LDG.E R21, desc[UR6][R10.64+0x20] ;  /* 0x000020060a151981 */ /* 0x000f22000c1e1900 */
[----:B------:R-:W-:-:S03]  /*0540*/  @P3 LOP3.LUT R5, R5, R26, RZ, 0x3c, !PT ;  /* 0x0000001a05053212 */ /* 0x000fc600078e3cff */
[----:B------:R-:W4:Y:S01]  /*0550*/  @P5 LDG.E R26, desc[UR6][R10.64+0x74] ;  /* 0x000074060a1a5981 */ /* 0x000f22000c1e1900 */
[----:B--2---:R-:W-:-:S03]  /*0560*/  @!P0 LOP3.LUT R3, R3, R20, RZ, 0x3c, !PT ;  /* 0x0000001403038212 */ /* 0x004fc600078e3cff */
[----:B------:R-:W2:Y:S01]  /*0570*/  @P1 LDG.E R20, desc[UR6][R10.64+0x1c] ;  /* 0x00001c060a141981 */ /* 0x000ea2000c1e1900 */
[----:B---3--:R-:W-:-:S03]  /*0580*/  @!P0 LOP3.LUT R7, R7, R22, RZ, 0x3c, !PT ;  /* 0x0000001607078212 */ /* 0x008fc600078e3cff */
[----:B------:R-:W3:Y:S01]  /*0590*/  @P2 LDG.E R22, desc[UR6][R10.64+0x28] ;  /* 0x000028060a162981 */ /* 0x000ee2000c1e1900 */
[----:B----4-:R-:W-:-:S03]  /*05a0*/  @P1 LOP3.LUT R3, R3, R24, RZ, 0x3c, !PT ;  /* 0x0000001803031212 */ /* 0x010fc600078e3cff */
[----:B------:R-:W4:Y:S01]  /*05b0*/  @P2 LDG.E R24, desc[UR6][R10.64+0x30] ;  /* 0x000030060a182981 */ /* 0x000f22000c1e1900 */
[----:B------:R-:W-:-:S03]  /*05c0*/  @P1 LOP3.LUT R6, R6, R19, RZ, 0x3c, !PT ;  /* 0x0000001306061212 */ /* 0x000fc600078e3cff */
[----:B------:R-:W4:Y:S01]  /*05d0*/  @P3 LDG.E R19, desc[UR6][R10.64+0x40] ;  /* 0x000040060a133981 */ /* 0x000f22000c1e1900 */
[----:B------:R-:W-:Y:S02]  /*05e0*/  @P1 LOP3.LUT R4, R4, R21, RZ, 0x3c, !PT ;  /* 0x0000001504041212 */ /* 0x000fe400078e3cff */
[----:B------:R-:W-:Y:S01]  /*05f0*/  @P2 LOP3.LUT R6, R6, R25, RZ, 0x3c, !PT ;  /* 0x0000001906062212 */ /* 0x000fe200078e3cff */
[----:B------:R-:W4:Y:S04]  /*0600*/  @P3 LDG.E R21, desc[UR6][R10.64+0x48] ;  /* 0x000048060a153981 */ /* 0x000f28000c1e1900 */
[----:B------:R-:W4:Y:S01]  /*0610*/  @P4 LDG.E R25, desc[UR6][R10.64+0x54] ;  /* 0x000054060a194981 */ /* 0x000f22000c1e1900 */
[----:B--2---:R-:W-:-:S03]  /*0620*/  @P1 LOP3.LUT R7, R7, R20, RZ, 0x3c, !PT ;  /* 0x0000001407071212 */ /* 0x004fc600078e3cff */
[----:B------:R-:W2:Y:S01]  /*0630*/  @P3 LDG.E R20, desc[UR6][R10.64+0x3c] ;  /* 0x00003c060a143981 */ /* 0x000ea2000c1e1900 */
[----:B---3--:R-:W-:-:S03]  /*0640*/  @P2 LOP3.LUT R3, R3, R22, RZ, 0x3c, !PT ;  /* 0x0000001603032212 */ /* 0x008fc600078e3cff */
[----:B------:R-:W3:Y:S01]  /*0650*/  @P3 LDG.E R22, desc[UR6][R10.64+0x44] ;  /* 0x000044060a163981 */ /* 0x000ee2000c1e1900 */
[----:B----4-:R-:W-:-:S03]  /*0660*/  @P2 LOP3.LUT R7, R7, R24, RZ, 0x3c, !PT ;  /* 0x0000001807072212 */ /* 0x010fc600078e3cff */
[----:B------:R-:W4:Y:S01]  /*0670*/  @P4 LDG.E R24, desc[UR6][R10.64+0x50] ;  /* 0x000050060a184981 */ /* 0x000f22000c1e1900 */
[----:B------:R-:W-:Y:S02]  /*0680*/  @P4 LOP3.LUT R5, R5, R28, RZ, 0x3c, !PT ;  /* 0x0000001c05054212 */ /* 0x000fe400078e3cff */
[----:B------:R-:W-:Y:S01]  /*0690*/  @P2 LOP3.LUT R4, R4, R27, RZ, 0x3c, !PT ;  /* 0x0000001b04042212 */ /* 0x000fe200078e3cff */
[----:B------:R-:W4:Y:S01]  /*06a0*/  @P6 LDG.E R28, desc[UR6][R10.64+0x88] ;  /* 0x000088060a1c6981 */ /* 0x000f22000c1e1900 */
[----:B------:R-:W-:Y:S02]  /*06b0*/  @P5 LOP3.LUT R5, R5, R26, RZ, 0x3c, !PT ;  /* 0x0000001a05055212 */ /* 0x000fe400078e3cff */
[----:B------:R-:W-:Y:S01]  /*06c0*/  @P3 LOP3.LUT R6, R6, R19, RZ, 0x3c, !PT ;  /* 0x0000001306063212 */ /* 0x000fe200078e3cff */
[----:B------:R-:W4:Y:S01]  /*06d0*/  @P4 LDG.E R26, desc[UR6][R10.64+0x58] ;  /* 0x000058060a1a4981 */ /* 0x000f22000c1e1900 */
[----:B------:R-:W-:-:S03]  /*06e0*/  @P3 LOP3.LUT R4, R4, R21, RZ, 0x3c, !PT ;  /* 0x0000001504043212 */ /* 0x000fc600078e3cff */
[----:B------:R-:W4:Y:S01]  /*06f0*/  @P4 LDG.E R19, desc[UR6][R10.64+0x5c] ;  /* 0x00005c060a134981 */ /* 0x000f22000c1e1900 */
[----:B------:R-:W-:-:S03]  /*0700*/  @P4 LOP3.LUT R6, R6, R25, RZ, 0x3c, !PT ;  /* 0x0000001906064212 */ /* 0x000fc600078e3cff */
[----:B------:R-:W4:Y:S04]  /*0710*/  @P5 LDG.E R21, desc[UR6][R10.64+0x68] ;  /* 0x000068060a155981 */ /* 0x000f28000c1e1900 */
[----:B------:R-:W4:Y:S01]  /*0720*/  @P5 LDG.E R25, desc[UR6][R10.64+0x70] ;  /* 0x000070060a195981 */ /* 0x000f22000c1e1900 */
[----:B------:R-:W-:-:S03]  /*0730*/  LOP3.LUT P0, RZ, R23, 0x80, RZ, 0xc0, !PT ;  /* 0x0000008017ff7812 */ /* 0x000fc6000780c0ff */
[----:B------:R-:W4:Y:S01]  /*0740*/  @P6 LDG.E R27, desc[UR6][R10.64+0x7c] ;  /* 0x00007c060a1b6981 */ /* 0x000f22000c1e1900 */
[----:B--2---:R-:W-:-:S03]  /*0750*/  @P3 LOP3.LUT R3, R3, R20, RZ, 0x3c, !PT ;  /* 0x0000001403033212 */ /* 0x004fc600078e3cff */
[----:B------:R-:W2:Y:S01]  /*0760*/  @P5 LDG.E R20, desc[UR6][R10.64+0x64] ;  /* 0x000064060a145981 */ /* 0x000ea2000c1e1900 */
[----:B---3--:R-:W-:-:S03]  /*0770*/  @P3 LOP3.LUT R7, R7, R22, RZ, 0x3c, !PT ;  /* 0x0000001607073212 */ /* 0x008fc600078e3cff */
[----:B------:R-:W3:Y:S01]  /*0780*/  @P5 LDG.E R22, desc[UR6][R10.64+0x6c] ;  /* 0x00006c060a165981 */ /* 0x000ee2000c1e1900 */
[----:B----4-:R-:W-:-:S03]  /*0790*/  @P4 LOP3.LUT R3, R3, R24, RZ, 0x3c, !PT ;  /* 0x0000001803034212 */ /* 0x010fc600078e3cff */
[----:B------:R-:W4:Y:S01]  /*07a0*/  @P6 LDG.E R24, desc[UR6][R10.64+0x78] ;  /* 0x000078060a186981 */ /* 0x000f22000c1e1900 */
[----:B------:R-:W-:-:S03]  /*07b0*/  @P4 LOP3.LUT R7, R7, R26, RZ, 0x3c, !PT ;  /* 0x0000001a07074212 */ /* 0x000fc600078e3cff */
[----:B------:R-:W4:Y:S01]  /*07c0*/  @P0 LDG.E R26, desc[UR6][R10.64+0x9c] ;  /* 0x00009c060a1a0981 */ /* 0x000f22000c1e1900 */
[----:B------:R-:W-:-:S03]  /*07d0*/  @P4 LOP3.LUT R4, R4, R19, RZ, 0x3c, !PT ;  /* 0x0000001304044212 */ /* 0x000fc600078e3cff */
[----:B------:R-:W4:Y:S01]  /*07e0*/  @P6 LDG.E R19, desc[UR6][R10.64+0x84] ;  /* 0x000084060a136981 */ /* 0x000f22000c1e1900 */
[----:B------:R-:W-:-:S03]  /*07f0*/  @P5 LOP3.LUT R6, R6, R21, RZ, 0x3c, !PT ;  /* 0x0000001506065212 */ /* 0x000fc600078e3cff */
[----:B------:R-:W4:Y:S01]  /*0800*/  @P0 LDG.E R21, desc[UR6][R10.64+0x90] ;  /* 0x000090060a150981 */ /* 0x000f22000c1e1900 */
[----:B------:R-:W-:-:S03]  /*0810*/  @P5 LOP3.LUT R4, R4, R25, RZ, 0x3c, !PT ;  /* 0x0000001904045212 */ /* 0x000fc600078e3cff */
        /* <DEDUP_REMOVED lines=8> */
[----:B------:R-:W-:Y:S02]  /*08a0*/  @P6 LOP3.LUT R6, R6, R27, RZ, 0x3c, !PT ;  /* 0x0000001b06066212 */ /* 0x000fe400078e3cff */
[----:B------:R-:W-:Y:S02]  /*08b0*/  @P0 LOP3.LUT R5, R5, R26, RZ, 0x3c, !PT ;  /* 0x0000001a05050212 */ /* 0x000fe400078e3cff */
[----:B------:R-:W-:Y:S02]  /*08c0*/  @P6 LOP3.LUT R4, R4, R19, RZ, 0x3c, !PT ;  /* 0x0000001304046212 */ /* 0x000fe400078e3cff */
[----:B------:R-:W-:Y:S02]  /*08d0*/  @P0 LOP3.LUT R6, R6, R21, RZ, 0x3c, !PT ;  /* 0x0000001506060212 */ /* 0x000fe400078e3cff */
[----:B------:R-:W-:-:S02]  /*08e0*/  @P0 LOP3.LUT R4, R4, R25, RZ, 0x3c, !PT ;  /* 0x0000001904040212 */ /* 0x000fc400078e3cff */
[----:B--2---:R-:W-:Y:S02]  /*08f0*/  @P6 LOP3.LUT R7, R7, R20, RZ, 0x3c, !PT ;  /* 0x0000001407076212 */ /* 0x004fe400078e3cff */
[----:B---3--:R-:W-:Y:S02]  /*0900*/  @P0 LOP3.LUT R3, R3, R22, RZ, 0x3c, !PT ;  /* 0x0000001603030212 */ /* 0x008fe400078e3cff */
[----:B----4-:R-:W-:Y:S02]  /*0910*/  @P0 LOP3.LUT R7, R7, R24, RZ, 0x3c, !PT ;  /* 0x0000001807070212 */ /* 0x010fe400078e3cff */
[----:B------:R-:W-:-:S13]  /*0920*/  R2P PR, R23.B1, 0x7f ;  /* 0x0000007f17007804 */ /* 0x000fda0000001000 */
[----:B------:R-:W2:Y:S04]  /*0930*/  @P0 LDG.E R22, desc[UR6][R10.64+0xa8] ;  /* 0x0000a8060a160981 */ /* 0x000ea8000c1e1900 */
[----:B------:R-:W3:Y:S04]  /*0940*/  @P0 LDG.E R24, desc[UR6][R10.64+0xb0] ;  /* 0x0000b0060a180981 */ /* 0x000ee8000c1e1900 */
[----:B------:R-:W4:Y:S04]  /*0950*/  @P0 LDG.E R20, desc[UR6][R10.64+0xa0] ;  /* 0x0000a0060a140981 */ /* 0x000f28000c1e1900 */
[----:B------:R-:W4:Y:S04]  /*0960*/  @P0 LDG.E R21, desc[UR6][R10.64+0xa4] ;  /* 0x0000a4060a150981 */ /* 0x000f28000c1e1900 */
[----:B------:R-:W4:Y:S04]  /*0970*/  @P0 LDG.E R25, desc[UR6][R10.64+0xac] ;  /* 0x0000ac060a190981 */ /* 0x000f28000c1e1900 */
[----:B------:R-:W4:Y:S04]  /*0980*/  @P1 LDG.E R26, desc[UR6][R10.64+0xb4] ;  /* 0x0000b4060a1a1981 */ /* 0x000f28000c1e1900 */
        /* <DEDUP_REMOVED lines=10> */
[----:B------:R-:W-:Y:S02]  /*0a30*/  @P0 LOP3.LUT R4, R4, R25, RZ, 0x3c, !PT ;  /* 0x0000001904040212 */ /* 0x000fe400078e3cff */
[----:B------:R-:W-:Y:S01]  /*0a40*/  LOP3.LUT P0, RZ, R23, 0x8000, RZ, 0xc0, !PT ;  /* 0x0000800017ff7812 */ /* 0x000fe2000780c0ff */
[----:B------:R-:W4:Y:S01]  /*0a50*/  @P2 LDG.E R25, desc[UR6][R10.64+0xd4] ;  /* 0x0000d4060a192981 */ /* 0x000f22000c1e1900 */
[----:B------:R-:W-:-:S03]  /*0a60*/  @P1 LOP3.LUT R3, R3, R26, RZ, 0x3c, !PT ;  /* 0x0000001a03031212 */ /* 0x000fc600078e3cff */
[----:B------:R-:W4:Y:S04]  /*0a70*/  @P2 LDG.E R26, desc[UR6][R10.64+0xc8] ;  /* 0x0000c8060a1a2981 */ /* 0x000f28000c1e1900 */
        /* <DEDUP_REMOVED lines=51> */
[----:B------:R-:W-:-:S05]  /*0db0*/  VIADD R18, R18, 0x10 ;  /* 0x0000001012127836 */ /* 0x000fca0000000000 */
[----:B------:R-:W-:Y:S02]  /*0dc0*/  ISETP.NE.AND P1, PT, R18, 0x20, PT ;  /* 0x000000201200780c */ /* 0x000fe40003f25270 */
[----:B------:R-:W-:Y:S02]  /*0dd0*/  @P6 LOP3.LUT R6, R6, R19, RZ, 0x3c, !PT ;  /* 0x0000001306066212 */ /* 0x000fe400078e3cff */
[----:B--2---:R-:W-:Y:S02]  /*0de0*/  @P6 LOP3.LUT R5, R5, R22, RZ, 0x3c, !PT ;  /* 0x0000001605056212 */ /* 0x004fe400078e3cff */
[----:B---3--:R-:W-:Y:S02]  /*0df0*/  @P0 LOP3.LUT R3, R3, R24, RZ, 0x3c, !PT ;  /* 0x0000001803030212 */ /* 0x008fe400078e3cff */
[----:B----4-:R-:W-:Y:S02]  /*0e00*/  @P6 LOP3.LUT R7, R7, R20, RZ, 0x3c, !PT ;  /* 0x0000001407076212 */ /* 0x010fe400078e3cff */
[----:B------:R-:W-:-:S02]  /*0e10*/  @P6 LOP3.LUT R4, R4, R21, RZ, 0x3c, !PT ;  /* 0x0000001504046212 */ /* 0x000fc400078e3cff */
[----:B------:R-:W-:Y:S02]  /*0e20*/  @P0 LOP3.LUT R5, R5, R28, RZ, 0x3c, !PT ;  /* 0x0000001c05050212 */ /* 0x000fe400078e3cff */
[----:B------:R-:W-:Y:S02]  /*0e30*/  @P0 LOP3.LUT R4, R4, R25, RZ, 0x3c, !PT ;  /* 0x0000001904040212 */ /* 0x000fe400078e3cff */
[----:B------:R-:W-:Y:S02]  /*0e40*/  @P0 LOP3.LUT R7, R7, R26, RZ, 0x3c, !PT ;  /* 0x0000001a07070212 */ /* 0x000fe400078e3cff */
[----:B------:R-:W-:Y:S01]  /*0e50*/  @P0 LOP3.LUT R6, R6, R23, RZ, 0x3c, !PT ;  /* 0x0000001706060212 */ /* 0x000fe200078e3cff */
[----:B------:R-:W-:Y:S06]  /*0e60*/  @P1 BRA `(.L_x_4) ;  /* 0xfffffff400481947 */ /* 0x000fec000383ffff */
[----:B------:R-:W-:-:S05]  /*0e70*/  VIADD R16, R16, 0x1 ;  /* 0x0000000110107836 */ /* 0x000fca0000000000 */
[----:B------:R-:W-:-:S13]  /*0e80*/  ISETP.NE.AND P0, PT, R16, 0x5, PT ;  /* 0x000000051000780c */ /* 0x000fda0003f05270 */
[----:B------:R-:W-:Y:S05]  /*0e90*/  @P0 BRA `(.L_x_5) ;  /* 0xfffffff400200947 */ /* 0x000fea000383ffff */
[----:B------:R-:W0:Y:S01]  /*0ea0*/  LDC.64 R10, c[0x0][0x380] ;  /* 0x0000e000ff0a7b82 */ /* 0x000e220000000a00 */
[----:B------:R-:W-:Y:S01]  /*0eb0*/  UMOV UR4, URZ ;  /* 0x000000ff00047c82 */ /* 0x000fe20008000000 */
[----:B------:R-:W-:Y:S01]  /*0ec0*/  VIADD R15, R15, 0x1 ;  /* 0x000000010f0f7836 */ /* 0x000fe20000000000 */
[----:B------:R-:W-:-:S04]  /*0ed0*/  LOP3.LUT R16, R13, 0x3, RZ, 0xc0, !PT ;  /* 0x000000030d107812 */ /* 0x000fc800078ec0ff */
[----:B------:R-:W-:Y:S01]  /*0ee0*/  ISETP.GE.U32.AND P0, PT, R15, R16, PT ;  /* 0x000000100f00720c */ /* 0x000fe20003f06070 */
[----:B0-----:R-:W-:-:S04]  /*0ef0*/  IMAD.WIDE.U32 R10, R12, 0x30, R10 ;  /* 0x000000300c0a7825 */ /* 0x001fc800078e000a */
[----:B------:R-:W-:-:S05]  /*0f00*/  VIADD R11, R11, UR4 ;  /* 0x000000040b0b7c36 */ /* 0x000fca0008000000 */
[----:B------:R0:W-:Y:S04]  /*0f10*/  STG.E desc[UR6][R10.64+0x4], R3 ;  /* 0x000004030a007986 */ /* 0x0001e8000c101906 */
[----:B------:R0:W-:Y:S04]  /*0f20*/  STG.E.64 desc[UR6][R10.64+0x8], R6 ;  /* 0x000008060a007986 */ /* 0x0001e8000c101b06 */
[----:B------:R0:W-:Y:S01]  /*0f30*/  STG.E.64 desc[UR6][R10.64+0x10], R4 ;  /* 0x000010040a007986 */ /* 0x0001e2000c101b06 */
[----:B------:R-:W-:Y:S05]  /*0f40*/  @!P0 BRA `(.L_x_6) ;  /* 0xfffffff000e48947 */ /* 0x000fea000383ffff */
.L_x_3:
[----:B------:R-:W-:Y:S05]  /*0f50*/  BSYNC.RECONVERGENT B1 ;  /* 0x0000000000017941 */ /* 0x000fea0003800200 */
.L_x_2:
[C---:B------:R-:W-:Y:S01]  /*0f60*/  ISETP.GT.U32.AND P0, PT, R13.reuse, 0x3, PT ;  /* 0x000000030d00780c */ /* 0x040fe20003f04070 */
[----:B------:R-:W-:Y:S01]  /*0f70*/  VIADD R2, R2, 0x1 ;  /* 0x0000000102027836 */ /* 0x000fe20000000000 */
[--C-:B------:R-:W-:Y:S02]  /*0f80*/  SHF.R.U64 R13, R13, 0x2, R14.reuse ;  /* 0x000000020d0d7819 */ /* 0x100fe4000000120e */
[----:B------:R-:W-:Y:S02]  /*0f90*/  ISETP.GT.U32.AND.EX P0, PT, R14, RZ, PT, P0 ;  /* 0x000000ff0e00720c */ /* 0x000fe40003f04100 */
[----:B------:R-:W-:-:S11]  /*0fa0*/  SHF.R.U32.HI R14, RZ, 0x2, R14 ;  /* 0x00000002ff0e7819 */ /* 0x000fd6000001160e */
[----:B------:R-:W-:Y:S05]  /*0fb0*/  @P0 BRA `(.L_x_7) ;  /* 0xfffffff000a80947 */ /* 0x000fea000383ffff */
.L_x_1:
[----:B------:R-:W-:Y:S05]  /*0fc0*/  BSYNC.RECONVERGENT B0 ;  /* 0x0000000000007941 */ /* 0x000fea0003800200 */
.L_x_0:
[----:B0-----:R-:W0:Y:S01]  /*0fd0*/  LDC.64 R8, c[0x0][0x380] ;  /* 0x0000e000ff087b82 */ /* 0x001e220000000a00 */
[----:B------:R-:W-:Y:S01]  /*0fe0*/  UMOV UR4, URZ ;  /* 0x000000ff00047c82 */ /* 0x000fe20008000000 */
[----:B------:R-:W-:Y:S01]  /*0ff0*/  CS2R R14, SRZ ;  /* 0x00000000000e7805 */ /* 0x000fe2000001ff00 */
[----:B------:R-:W-:Y:S02]  /*1000*/  IMAD.MOV.U32 R13, RZ, RZ, RZ ;  /* 0x000000ffff0d7224 */ /* 0x000fe400078e00ff */
[----:B------:R-:W-:-:S03]  /*1010*/  IMAD.MOV.U32 R2, RZ, RZ, RZ ;  /* 0x000000ffff027224 */ /* 0x000fc600078e00ff */
[----:B------:R-:W1:Y:S01]  /*1020*/  LDC.64 R10, c[0x0][0x398] ;  /* 0x0000e600ff0a7b82 */ /* 0x000e620000000a00 */
[----:B0-----:R-:W-:-:S04]  /*1030*/  IMAD.WIDE.U32 R8, R12, 0x30, R8 ;  /* 0x000000300c087825 */ /* 0x001fc800078e0008 */
[----:B------:R-:W-:Y:S01]  /*1040*/  VIADD R9, R9, UR4 ;  /* 0x0000000409097c36 */ /* 0x000fe20008000000 */
[----:B-1----:R-:W-:-:S04]  /*1050*/  ISETP.NE.U32.AND P0, PT, R10, RZ, PT ;  /* 0x000000ff0a00720c */ /* 0x002fc80003f05070 */
[----:B------:R0:W-:Y:S01]  /*1060*/  STG.E.64 desc[UR6][R8.64+0x18], RZ ;  /* 0x000018ff08007986 */ /* 0x0001e2000c101b06 */
[----:B------:R-:W-:-:S03]  /*1070*/  ISETP.NE.AND.EX P0, PT, R11, RZ, PT, P0 ;  /* 0x000000ff0b00720c */ /* 0x000fc60003f05300 */
[----:B------:R0:W-:Y:S04]  /*1080*/  STG.E desc[UR6][R8.64+0x20], RZ ;  /* 0x000020ff08007986 */ /* 0x0001e8000c101906 */
[----:B------:R0:W-:Y:S06]  /*1090*/  STG.E.64 desc[UR6][R8.64+0x28], RZ ;  /* 0x000028ff08007986 */ /* 0x0001ec000c101b06 */
[----:B------:R-:W-:Y:S05]  /*10a0*/  @!P0 BRA `(.L_x_8) ;  /* 0x0000000800908947 */ /* 0x000fea0003800000 */
[----:B------:R-:W1:Y:S01]  /*10b0*/  LDC R2, c[0x0][0x3a0] ;  /* 0x0000e800ff027b82 */ /* 0x000e620000000800 */
[C---:B------:R-:W-:Y:S01]  /*10c0*/  ISETP.GE.U32.AND P0, PT, R10.reuse, 0x4, PT ;  /* 0x000000040a00780c */ /* 0x040fe20003f06070 */
[----:B------:R-:W-:Y:S01]  /*10d0*/  IMAD.MOV.U32 R19, RZ, RZ, RZ ;  /* 0x000000ffff137224 */ /* 0x000fe200078e00ff */
[----:B------:R-:W-:Y:S01]  /*10e0*/  LOP3.LUT R18, R10, 0x3, RZ, 0xc0, !PT ;  /* 0x000000030a127812 */ /* 0x000fe200078ec0ff */
[----:B------:R-:W-:Y:S01]  /*10f0*/  IMAD.MOV.U32 R13, RZ, RZ, RZ ;  /* 0x000000ffff0d7224 */ /* 0x000fe200078e00ff */
[----:B------:R-:W-:Y:S02]  /*1100*/  ISETP.GE.U32.AND.EX P0, PT, R11, RZ, PT, P0 ;  /* 0x000000ff0b00720c */ /* 0x000fe40003f06100 */
[----:B------:R-:W-:Y:S02]  /*1110*/  CS2R R14, SRZ ;  /* 0x00000000000e7805 */ /* 0x000fe4000001ff00 */
[----:B-1----:R-:W-:-:S05]  /*1120*/  LOP3.LUT R2, R2, 0xaad26b49, RZ, 0x3c, !PT ;  /* 0xaad26b4902027812 */ /* 0x002fca00078e3cff */
[----:B------:R-:W-:-:S04]  /*1130*/  IMAD R2, R2, 0x4182bed5, RZ ;  /* 0x4182bed502027824 */ /* 0x000fc800078e02ff */
[----:B------:R-:W-:Y:S02]  /*1140*/  VIADD R11, R2, 0xd9f6dc18 ;  /* 0xd9f6dc18020b7836 */ /* 0x000fe40000000000 */
[----:B------:R-:W-:Y:S02]  /*1150*/  IMAD.MOV.U32 R2, RZ, RZ, RZ ;  /* 0x000000ffff027224 */ /* 0x000fe400078e00ff */
[----:B------:R-:W-:Y:S01]  /*1160*/  IMAD.MOV.U32 R16, RZ, RZ, R11 ;  /* 0x000000ffff107224 */ /* 0x000fe200078e000b */
[----:B------:R-:W-:Y:S06]  /*1170*/  @!P0 BRA `(.L_x_9) ;  /* 0x0000000400ac8947 */ /* 0x000fec0003800000 */
[----:B------:R-:W1:Y:S01]  /*1180*/  LDC R20, c[0x0][0x39c] ;  /* 0x0000e700ff147b82 */ /* 0x000e620000000800 */
[----:B------:R-:W-:Y:S01]  /*1190*/  LOP3.LUT R21, R10, 0xfffffffc, RZ, 0xc0, !PT ;  /* 0xfffffffc0a157812 */ /* 0x000fe200078ec0ff */
[----:B------:R-:W-:Y:S02]  /*11a0*/  IMAD.MOV.U32 R13, RZ, RZ, RZ ;  /* 0x000000ffff0d7224 */ /* 0x000fe400078e00ff */
[----:B------:R-:W-:-:S07]  /*11b0*/  IMAD.MOV.U32 R2, RZ, RZ, RZ ;  /* 0x000000ffff027224 */ /* 0x000fce00078e00ff */
.L_x_10:
[----:B------:R-:W-:Y:S02]  /*11c0*/  SHF.R.U32.HI R16, RZ, 0x2, R3 ;  /* 0x00000002ff107819 */ /* 0x000fe40000011603 */
[----:B------:R-:W-:Y:S02]  /*11d0*/  SHF.R.U32.HI R23, RZ, 0x2, R6 ;  /* 0x00000002ff177819 */ /* 0x000fe40000011606 */
[----:B------:R-:W-:Y:S01]  /*11e0*/  LOP3.LUT R16, R16, R3, RZ, 0x3c, !PT ;  /* 0x0000000310107212 */ /* 0x000fe200078e3cff */
[----:B------:R-:W-:Y:S01]  /*11f0*/  IMAD.SHL.U32 R3, R5, 0x10, RZ ;  /* 0x0000001005037824 */ /* 0x000fe200078e00ff */
[----:B------:R-:W-:Y:S02]  /*1200*/  LOP3.LUT R23, R23, R6, RZ, 0x3c, !PT ;  /* 0x0000000617177212 */ /* 0x000fe400078e3cff */
[----:B------:R-:W-:Y:S01]  /*1210*/  SHF.R.U32.HI R22, RZ, 0x2, R7 ;  /* 0x00000002ff167819 */ /* 0x000fe20000011607 */
[----:B------:R-:W-:Y:S01]  /*1220*/  IMAD.SHL.U32 R17, R16, 0x2, RZ ;  /* 0x0000000210117824 */ /* 0x000fe200078e00ff */
[----:B------:R-:W-:-:S04]  /*1230*/  SHF.R.U32.HI R25, RZ, 0x2, R4 ;  /* 0x00000002ff197819 */ /* 0x000fc80000011604 */
[----:B------:R-:W-:Y:S01]  /*1240*/  LOP3.LUT R16, R16, R17, R3, 0x96, !PT ;  /* 0x0000001110107212 */ /* 0x000fe200078e9603 */
[----:B------:R-:W-:Y:S01]  /*1250*/  IMAD.SHL.U32 R17, R23, 0x2, RZ ;  /* 0x0000000217117824 */ /* 0x000fe200078e00ff */
[----:B------:R-:W-:Y:S02]  /*1260*/  LOP3.LUT R3, R22, R7, RZ, 0x3c, !PT ;  /* 0x0000000716037212 */ /* 0x000fe400078e3cff */
[----:B------:R-:W-:-:S03]  /*1270*/  LOP3.LUT R6, R16, R5, RZ, 0x3c, !PT ;  /* 0x0000000510067212 */ /* 0x000fc600078e3cff */
[----:B------:R-:W-:Y:S01]  /*1280*/  IMAD.SHL.U32 R22, R3, 0x2, RZ ;  /* 0x0000000203167824 */ /* 0x000fe200078e00ff */
[----:B------:R-:W-:Y:S01]  /*1290*/  IADD3 R7, PT, PT, R0, -0x26039c23, R6 ;  /* 0xd9fc63dd00077810 */ /* 0x000fe20007ffe006 */
[----:B------:R-:W-:-:S05]  /*12a0*/  IMAD.SHL.U32 R16, R6, 0x10, RZ ;  /* 0x0000001006107824 */ /* 0x000fca00078e00ff */
[----:B------:R-:W-:Y:S01]  /*12b0*/  LOP3.LUT R17, R23, R17, R16, 0x96, !PT ;  /* 0x0000001117117212 */ /* 0x000fe200078e9610 */
[----:B------:R-:W-:Y:S01]  /*12c0*/  IMAD.MOV.U32 R16, RZ, RZ, 0x2f800000 ;  /* 0x2f800000ff107424 */ /* 0x000fe200078e00ff */
[----:B------:R-:W-:Y:S02]  /*12d0*/  I2FP.F32.U32 R23, R7 ;  /* 0x0000000700177245 */ /* 0x000fe40000201000 */
[----:B------:R-:W-:Y:S02]  /*12e0*/  LOP3.LUT R7, R17, R6, RZ, 0x3c, !PT ;  /* 0x0000000611077212 */ /* 0x000fe400078e3cff */
[----:B------:R-:W-:Y:S01]  /*12f0*/  LOP3.LUT R17, R25, R4, RZ, 0x3c, !PT ;  /* 0x0000000419117212 */ /* 0x000fe200078e3cff */
[----:B------:R-:W-:Y:S02]  /*1300*/  FFMA R23, R23, R16, 1.1641532182693481445e-10 ;  /* 0x2f00000017177423 */ /* 0x000fe40000000010 */
[----:B------:R-:W-:Y:S02]  /*1310*/  IMAD.SHL.U32 R4, R7, 0x10, RZ ;  /* 0x0000001007047824 */ /* 0x000fe400078e00ff */
[----:B------:R-:W-:Y:S01]  /*1320*/  IMAD.SHL.U32 R24, R17, 0x2, RZ ;  /* 0x0000000211187824 */ /* 0x000fe200078e00ff */
[----:B------:R-:W-:-:S02]  /*1330*/  FSETP.GEU.AND P0, PT, R23, 0.5, PT ;  /* 0x3f0000001700780b */ /* 0x000fc40003f0e000 */
[----:B------:R-:W-:Y:S02]  /*1340*/  LOP3.LUT R4, R3, R22, R4, 0x96, !PT ;  /* 0x0000001603047212 */ /* 0x000fe400078e9604 */
[----:B------:R-:W-:Y:S02]  /*1350*/  IADD3 R3, PT, PT, R0, -0x25fe145e, R7 ;  /* 0xda01eba200037810 */ /* 0x000fe40007ffe007 */
[----:B------:R-:W-:Y:S02]  /*1360*/  LOP3.LUT R4, R4, R7, RZ, 0x3c, !PT ;  /* 0x0000000704047212 */ /* 0x000fe400078e3cff */
[C---:B------:R-:W-:Y:S02]  /*1370*/  FSETP.GEU.AND P1, PT, R23.reuse, 0.75, PT ;  /* 0x3f4000001700780b */ /* 0x040fe40003f2e000 */
[----:B------:R-:W-:Y:S01]  /*1380*/  I2FP.F32.U32 R3, R3 ;  /* 0x0000000300037245 */ /* 0x000fe20000201000 */
[----:B------:R-:W-:Y:S01]  /*1390*/  IMAD.SHL.U32 R22, R4, 0x10, RZ ;  /* 0x0000001004167824 */ /* 0x000fe200078e00ff */
[----:B------:R-:W-:-:S02]  /*13a0*/  FSETP.GEU.AND P3, PT, R23, 0.25, PT ;  /* 0x3e8000001700780b */ /* 0x000fc40003f6e000 */
[----:B------:R-:W-:Y:S01]  /*13b0*/  FSETP.GE.AND P0, PT, R23, 0.25, !P0 ;  /* 0x3e8000001700780b */ /* 0x000fe20004706000 */
[----:B------:R-:W-:Y:S01]  /*13c0*/  FFMA R3, R3, R16, 1.1641532182693481445e-10 ;  /* 0x2f00000003037423 */ /* 0x000fe20000000010 */
[C---:B------:R-:W-:Y:S02]  /*13d0*/  FSETP.GE.AND P2, PT, R23.reuse, 0.75, PT ;  /* 0x3f4000001700780b */ /* 0x040fe40003f46000 */
[----:B------:R-:W-:Y:S02]  /*13e0*/  FSETP.GE.AND P1, PT, R23, 0.5, !P1 ;  /* 0x3f0000001700780b */ /* 0x000fe40004f26000 */
[----:B------:R-:W-:Y:S02]  /*13f0*/  LOP3.LUT R17, R17, R24, R22, 0x96, !PT ;  /* 0x0000001811117212 */ /* 0x000fe400078e9616 */
[----:B------:R-:W-:Y:S02]  /*1400*/  SEL R22, RZ, 0x1, P3 ;  /* 0x00000001ff167807 */ /* 0x000fe40001800000 */
[----:B------:R-:W-:-:S02]  /*1410*/  SEL R25, RZ, 0xffffffff, !P0 ;  /* 0xffffffffff197807 */ /* 0x000fc40004000000 */
[----:B------:R-:W-:Y:S02]  /*1420*/  SEL R24, RZ, 0x1, !P2 ;  /* 0x00000001ff187807 */ /* 0x000fe40005000000 */
[----:B------:R-:W-:Y:S02]  /*1430*/  SEL R23, RZ, 0xffffffff, !P1 ;  /* 0xffffffffff177807 */ /* 0x000fe40004800000 */
[----:B------:R-:W-:Y:S02]  /*1440*/  IADD3 R22, P1, P2, R25, R15, R22 ;  /* 0x0000000f19167210 */ /* 0x000fe40007a3e016 */
[----:B------:R-:W-:Y:S02]  /*1450*/  FSETP.GEU.AND P0, PT, R3, 0.5, PT ;  /* 0x3f0000000300780b */ /* 0x000fe40003f0e000 */
[----:B------:R-:W-:Y:S02]  /*1460*/  IADD3 R13, P3, P4, R23, R13, R24 ;  /* 0x0000000d170d7210 */ /* 0x000fe40007c7e018 */
[----:B------:R-:W-:-:S02]  /*1470*/  IADD3.X R14, PT, PT, R25, R14, RZ, P1, P2 ;  /* 0x0000000e190e7210 */ /* 0x000fc40000fe44ff */
[----:B------:R-:W-:Y:S02]  /*1480*/  IADD3 R15, PT, PT, R0, -0x25f88c99, R4 ;  /* 0xda077367000f7810 */ /* 0x000fe40007ffe004 */
[C---:B------:R-:W-:Y:S02]  /*1490*/  FSETP.GEU.AND P2, PT, R3.reuse, 0.25, PT ;  /* 0x3e8000000300780b */ /* 0x040fe40003f4e000 */
[C---:B------:R-:W-:Y:S02]  /*14a0*/  FSETP.GE.AND P0, PT, R3.reuse, 0.25, !P0 ;  /* 0x3e8000000300780b */ /* 0x040fe40004706000 */
[----:B------:R-:W-:Y:S02]  /*14b0*/  FSETP.GEU.AND P1, PT, R3, 0.75, PT ;  /* 0x3f4000000300780b */ /* 0x000fe40003f2e000 */
[----:B------:R-:W-:Y:S02]  /*14c0*/  IADD3.X R2, PT, PT, R23, R2, RZ, P3, P4 ;  /* 0x0000000217027210 */ /* 0x000fe40001fe84ff */
[----:B------:R-:W-:-:S02]  /*14d0*/  I2FP.F32.U32 R25, R15 ;  /* 0x0000000f00197245 */ /* 0x000fc40000201000 */
[----:B------:R-:W-:Y:S02]  /*14e0*/  SEL R24, RZ, 0x1, P2 ;  /* 0x00000001ff187807 */ /* 0x000fe40001000000 */
[----:B------:R-:W-:Y:S01]  /*14f0*/  SEL R23, RZ, 0xffffffff, !P0 ;  /* 0xffffffffff177807 */ /* 0x000fe20004000000 */
[----:B------:R-:W-:Y:S01]  /*1500*/  FFMA R25, R25, R16, 1.1641532182693481445e-10 ;  /* 0x2f00000019197423 */ /* 0x000fe20000000010 */
[C---:B------:R-:W-:Y:S02]  /*1510*/  FSETP.GE.AND P2, PT, R3.reuse, 0.75, PT ;  /* 0x3f4000000300780b */ /* 0x040fe40003f46000 */
[----:B------:R-:W-:Y:S01]  /*1520*/  FSETP.GE.AND P0, PT, R3, 0.5, !P1 ;  /* 0x3f0000000300780b */ /* 0x000fe20004f06000 */
[----:B------:R-:W-:Y:S01]  /*1530*/  IMAD.MOV.U32 R3, RZ, RZ, R5 ;  /* 0x000000ffff037224 */ /* 0x000fe200078e0005 */
[----:B------:R-:W-:Y:S02]  /*1540*/  LOP3.LUT R5, R17, R4, RZ, 0x3c, !PT ;  /* 0x0000000411057212 */ /* 0x000fe400078e3cff */
[----:B------:R-:W-:-:S02]  /*1550*/  IADD3 R22, P1, P4, R23, R22, R24 ;  /* 0x0000001617167210 */ /* 0x000fc40007c3e018 */
[C---:B------:R-:W-:Y:S01]  /*1560*/  IADD3 R17, PT, PT, R0.reuse, -0x25f304d4, R5 ;  /* 0xda0cfb2c00117810 */ /* 0x040fe20007ffe005 */
[----:B------:R-:W-:Y:S01]  /*1570*/  VIADD R0, R0, 0x161f14 ;  /* 0x00161f1400007836 */ /* 0x000fe20000000000 */
[----:B------:R-:W-:Y:S02]  /*1580*/  SEL R15, RZ, 0xffffffff, !P0 ;  /* 0xffffffffff0f7807 */ /* 0x000fe40004000000 */
[----:B------:R-:W-:Y:S02]  /*1590*/  FSETP.GEU.AND P0, PT, R25, 0.5, PT ;  /* 0x3f0000001900780b */ /* 0x000fe40003f0e000 */
[----:B------:R-:W-:Y:S02]  /*15a0*/  IADD3.X R14, PT, PT, R23, R14, RZ, P1, P4 ;  /* 0x0000000e170e7210 */ /* 0x000fe40000fe84ff */
[----:B------:R-:W-:Y:S02]  /*15b0*/  I2FP.F32.U32 R17, R17 ;  /* 0x0000001100117245 */ /* 0x000fe40000201000 */
[----:B------:R-:W-:-:S02]  /*15c0*/  FSETP.GEU.AND P1, PT, R25, 0.75, PT ;  /* 0x3f4000001900780b */ /* 0x000fc40003f2e000 */
[----:B------:R-:W-:Y:S01]  /*15d0*/  FSETP.GEU.AND P4, PT, R25, 0.25, PT ;  /* 0x3e8000001900780b */ /* 0x000fe20003f8e000 */
[----:B------:R-:W-:Y:S01]  /*15e0*/  FFMA R16, R17, R16, 1.1641532182693481445e-10 ;  /* 0x2f00000011107423 */ /* 0x000fe20000000010 */
[C---:B------:R-:W-:Y:S02]  /*15f0*/  FSETP.GE.AND P0, PT, R25.reuse, 0.25, !P0 ;  /* 0x3e8000001900780b */ /* 0x040fe40004706000 */
[----:B------:R-:W-:Y:S02]  /*1600*/  SEL R24, RZ, 0x1, !P2 ;  /* 0x00000001ff187807 */ /* 0x000fe40005000000 */
[C---:B------:R-:W-:Y:S02]  /*1610*/  FSETP.GE.AND P5, PT, R25.reuse, 0.75, PT ;  /* 0x3f4000001900780b */ /* 0x040fe40003fa6000 */
[----:B------:R-:W-:Y:S02]  /*1620*/  FSETP.GE.AND P1, PT, R25, 0.5, !P1 ;  /* 0x3f0000001900780b */ /* 0x000fe40004f26000 */
[----:B------:R-:W-:-:S02]  /*1630*/  SEL R25, RZ, 0x1, P4 ;  /* 0x00000001ff197807 */ /* 0x000fc40002000000 */
[----:B------:R-:W-:Y:S02]  /*1640*/  SEL R17, RZ, 0xffffffff, !P0 ;  /* 0xffffffffff117807 */ /* 0x000fe40004000000 */
[----:B------:R-:W-:Y:S02]  /*1650*/  IADD3 R13, P3, P2, R15, R13, R24 ;  /* 0x0000000d0f0d7210 */ /* 0x000fe40007a7e018 */
[----:B------:R-:W-:Y:S02]  /*1660*/  SEL R24, RZ, 0xffffffff, !P1 ;  /* 0xffffffffff187807 */ /* 0x000fe40004800000 */
[C---:B------:R-:W-:Y:S02]  /*1670*/  IADD3 R22, P0, P1, R17.reuse, R22, R25 ;  /* 0x0000001611167210 */ /* 0x040fe4000791e019 */
[----:B------:R-:W-:Y:S02]  /*1680*/  SEL R23, RZ, 0x1, !P5 ;  /* 0x00000001ff177807 */ /* 0x000fe40006800000 */
[----:B------:R-:W-:-:S02]  /*1690*/  IADD3.X R14, PT, PT, R17, R14, RZ, P0, P1 ;  /* 0x0000000e110e7210 */ /* 0x000fc400007e24ff */
[C---:B------:R-:W-:Y:S02]  /*16a0*/  FSETP.GEU.AND P0, PT, R16.reuse, 0.5, PT ;  /* 0x3f0000001000780b */ /* 0x040fe40003f0e000 */
[----:B------:R-:W-:Y:S02]  /*16b0*/  IADD3.X R25, PT, PT, R15, R2, RZ, P3, P2 ;  /* 0x000000020f197210 */ /* 0x000fe40001fe44ff */
[----:B------:R-:W-:Y:S02]  /*16c0*/  FSETP.GE.AND P0, PT, R16, 0.25, !P0 ;  /* 0x3e8000001000780b */ /* 0x000fe40004706000 */
[----:B------:R-:W-:Y:S02]  /*16d0*/  IADD3 R23, P2, P3, R24, R13, R23 ;  /* 0x0000000d18177210 */ /* 0x000fe40007b5e017 */
[----:B------:R-:W-:Y:S02]  /*16e0*/  SEL R17, RZ, 0xffffffff, !P0 ;  /* 0xffffffffff117807 */ /* 0x000fe40004000000 */
[----:B------:R-:W-:-:S02]  /*16f0*/  IADD3 R21, P0, PT, R21, -0x4, RZ ;  /* 0xfffffffc15157810 */ /* 0x000fc40007f1e0ff */
[----:B------:R-:W-:Y:S02]  /*1700*/  FSETP.GEU.AND P1, PT, R16, 0.75, PT ;  /* 0x3f4000001000780b */ /* 0x000fe40003f2e000 */
[----:B-1----:R-:W-:Y:S02]  /*1710*/  IADD3.X R20, PT, PT, R20, -0x1, RZ, P0, !PT ;  /* 0xffffffff14147810 */ /* 0x002fe400007fe4ff */
[----:B------:R-:W-:Y:S02]  /*1720*/  ISETP.NE.U32.AND P0, PT, R21, RZ, PT ;  /* 0x000000ff1500720c */ /* 0x000fe40003f05070 */
[----:B------:R-:W-:Y:S02]  /*1730*/  IADD3.X R25, PT, PT, R24, R25, RZ, P2, P3 ;  /* 0x0000001918197210 */ /* 0x000fe400017e64ff */
[----:B------:R-:W-:Y:S02]  /*1740*/  ISETP.NE.AND.EX P0, PT, R20, RZ, PT, P0 ;  /* 0x000000ff1400720c */ /* 0x000fe40003f05300 */
[----:B------:R-:W-:-:S02]  /*1750*/  FSETP.GEU.AND P3, PT, R16, 0.25, PT ;  /* 0x3e8000001000780b */ /* 0x000fc40003f6e000 */
[C---:B------:R-:W-:Y:S02]  /*1760*/  FSETP.GE.AND P2, PT, R16.reuse, 0.75, PT ;  /* 0x3f4000001000780b */ /* 0x040fe40003f46000 */
[----:B------:R-:W-:Y:S02]  /*1770*/  FSETP.GE.AND P1, PT, R16, 0.5, !P1 ;  /* 0x3f0000001000780b */ /* 0x000fe40004f26000 */
[----:B------:R-:W-:Y:S02]  /*1780*/  SEL R15, RZ, 0x1, P3 ;  /* 0x00000001ff0f7807 */ /* 0x000fe40001800000 */
[----:B------:R-:W-:Y:S02]  /*1790*/  SEL R13, RZ, 0x1, !P2 ;  /* 0x00000001ff0d7807 */ /* 0x000fe40005000000 */
[----:B------:R-:W-:Y:S02]  /*17a0*/  SEL R2, RZ, 0xffffffff, !P1 ;  /* 0xffffffffff027807 */ /* 0x000fe40004800000 */
[----:B------:R-:W-:-:S02]  /*17b0*/  IADD3 R15, P1, P2, R17, R22, R15 ;  /* 0x00000016110f7210 */ /* 0x000fc40007a3e00f */
[C---:B------:R-:W-:Y:S02]  /*17c0*/  IADD3 R13, P3, P4, R2.reuse, R23, R13 ;  /* 0x00000017020d7210 */ /* 0x040fe40007c7e00d */
[----:B------:R-:W-:Y:S02]  /*17d0*/  IADD3.X R14, PT, PT, R17, R14, RZ, P1, P2 ;  /* 0x0000000e110e7210 */ /* 0x000fe40000fe44ff */
[----:B------:R-:W-:Y:S01]  /*17e0*/  IADD3.X R2, PT, PT, R2, R25, RZ, P3, P4 ;  /* 0x0000001902027210 */ /* 0x000fe20001fe84ff */
[----:B------:R-:W-:Y:S08]  /*17f0*/  @P0 BRA `(.L_x_10) ;  /* 0xfffffff800700947 */ /* 0x000ff0000383ffff */
[----:B------:R-:W-:Y:S02]  /*1800*/  IMAD.MOV.U32 R17, RZ, RZ, R3 ;  /* 0x000000ffff117224 */ /* 0x000fe400078e0003 */
[----:B------:R-:W-:Y:S02]  /*1810*/  VIADD R16, R0, 0xd9f6dc18 ;  /* 0xd9f6dc1800107836 */ /* 0x000fe40000000000 */
[----:B------:R-:W-:-:S07]  /*1820*/  IMAD.MOV.U32 R3, RZ, RZ, R17 ;  /* 0x000000ffff037224 */ /* 0x000fce00078e0011 */
.L_x_9:
[----:B------:R-:W-:-:S04]  /*1830*/  ISETP.NE.U32.AND P0, PT, R18, RZ, PT ;  /* 0x000000ff1200720c */ /* 0x000fc80003f05070 */
[----:B------:R-:W-:-:S13]  /*1840*/  ISETP.NE.AND.EX P0, PT, R19, RZ, PT, P0 ;  /* 0x000000ff1300720c */ /* 0x000fda0003f05300 */
[----:B------:R-:W-:Y:S05]  /*1850*/  @!P0 BRA `(.L_x_11) ;  /* 0x0000000000948947 */ /* 0x000fea0003800000 */
[----:B------:R-:W-:-:S07]  /*1860*/  VIADD R0, R16, 0x587c5 ;  /* 0x000587c510007836 */ /* 0x000fce0000000000 */
.L_x_12:
[----:B------:R-:W-:-:S04]  /*1870*/  SHF.R.U32.HI R16, RZ, 0x2, R3 ;  /* 0x00000002ff107819 */ /* 0x000fc80000011603 */
[----:B------:R-:W-:Y:S01]  /*1880*/  LOP3.LUT R16, R16, R3, RZ, 0x3c, !PT ;  /* 0x0000000310107212 */ /* 0x000fe200078e3cff */
[----:B------:R-:W-:-:S04]  /*1890*/  IMAD.SHL.U32 R3, R5, 0x10, RZ ;  /* 0x0000001005037824 */ /* 0x000fc800078e00ff */
[----:B------:R-:W-:-:S05]  /*18a0*/  IMAD.SHL.U32 R17, R16, 0x2, RZ ;  /* 0x0000000210117824 */ /* 0x000fca00078e00ff */
[----:B------:R-:W-:-:S04]  /*18b0*/  LOP3.LUT R16, R16, R17, R3, 0x96, !PT ;  /* 0x0000001110107212 */ /* 0x000fc800078e9603 */
[----:B------:R-:W-:Y:S01]  /*18c0*/  LOP3.LUT R21, R16, R5, RZ, 0x3c, !PT ;  /* 0x0000000510157212 */ /* 0x000fe200078e3cff */
[----:B------:R-:W-:-:S04]  /*18d0*/  IMAD.MOV.U32 R16, RZ, RZ, 0x2f800000 ;  /* 0x2f800000ff107424 */ /* 0x000fc800078e00ff */
[----:B------:R-:W-:Y:S02]  /*18e0*/  IMAD.IADD R3, R21, 0x1, R0 ;  /* 0x0000000115037824 */ /* 0x000fe400078e0200 */
[----:B------:R-:W-:-:S03]  /*18f0*/  VIADD R0, R0, 0x587c5 ;  /* 0x000587c500007836 */ /* 0x000fc60000000000 */
[----:B------:R-:W-:-:S05]  /*1900*/  I2FP.F32.U32 R3, R3 ;  /* 0x0000000300037245 */ /* 0x000fca0000201000 */
[----:B------:R-:W-:-:S05]  /*1910*/  FFMA R3, R3, R16, 1.1641532182693481445e-10 ;  /* 0x2f00000003037423 */ /* 0x000fca0000000010 */
[C---:B------:R-:W-:Y:S02]  /*1920*/  FSETP.GEU.AND P0, PT, R3.reuse, 0.5, PT ;  /* 0x3f0000000300780b */ /* 0x040fe40003f0e000 */
[C---:B------:R-:W-:Y:S02]  /*1930*/  FSETP.GEU.AND P1, PT, R3.reuse, 0.75, PT ;  /* 0x3f4000000300780b */ /* 0x040fe40003f2e000 */
[C---:B------:R-:W-:Y:S02]  /*1940*/  FSETP.GE.AND P0, PT, R3.reuse, 0.25, !P0 ;  /* 0x3e8000000300780b */ /* 0x040fe40004706000 */
[----:B------:R-:W-:Y:S02]  /*1950*/  FSETP.GE.AND P2, PT, R3, 0.75, PT ;  /* 0x3f4000000300780b */ /* 0x000fe40003f46000 */
[----:B------:R-:W-:Y:S02]  /*1960*/  SEL R17, RZ, 0xffffffff, !P0 ;  /* 0xffffffffff117807 */ /* 0x000fe40004000000 */
[----:B------:R-:W-:-:S02]  /*1970*/  IADD3 R18, P0, PT, R18, -0x1, RZ ;  /* 0xffffffff12127810 */ /* 0x000fc40007f1e0ff */
[----:B------:R-:W-:Y:S02]  /*1980*/  FSETP.GE.AND P1, PT, R3, 0.5, !P1 ;  /* 0x3f0000000300780b */ /* 0x000fe40004f26000 */
[----:B------:R-:W-:Y:S02]  /*1990*/  IADD3.X R19, PT, PT, R19, -0x1, RZ, P0, !PT ;  /* 0xffffffff13137810 */ /* 0x000fe400007fe4ff */
[----:B------:R-:W-:Y:S02]  /*19a0*/  ISETP.NE.U32.AND P0, PT, R18, RZ, PT ;  /* 0x000000ff1200720c */ /* 0x000fe40003f05070 */
[----:B------:R-:W-:Y:S02]  /*19b0*/  FSETP.GEU.AND P3, PT, R3, 0.25, PT ;  /* 0x3e8000000300780b */ /* 0x000fe40003f6e000 */
[----:B------:R-:W-:Y:S02]  /*19c0*/  ISETP.NE.AND.EX P0, PT, R19, RZ, PT, P0 ;  /* 0x000000ff1300720c */ /* 0x000fe40003f05300 */
[----:B------:R-:W-:-:S02]  /*19d0*/  SEL R16, RZ, 0x1, !P2 ;  /* 0x00000001ff107807 */ /* 0x000fc40005000000 */
[----:B------:R-:W-:Y:S02]  /*19e0*/  SEL R3, RZ, 0xffffffff, !P1 ;  /* 0xffffffffff037807 */ /* 0x000fe40004800000 */
[----:B------:R-:W-:Y:S02]  /*19f0*/  SEL R20, RZ, 0x1, P3 ;  /* 0x00000001ff147807 */ /* 0x000fe40001800000 */
[----:B------:R-:W-:Y:S02]  /*1a00*/  IADD3 R13, P3, P4, R3, R13, R16 ;  /* 0x0000000d030d7210 */ /* 0x000fe40007c7e010 */
[----:B------:R-:W-:Y:S02]  /*1a10*/  IADD3 R15, P1, P2, R17, R15, R20 ;  /* 0x0000000f110f7210 */ /* 0x000fe40007a3e014 */
[----:B------:R-:W-:Y:S01]  /*1a20*/  IADD3.X R2, PT, PT, R3, R2, RZ, P3, P4 ;  /* 0x0000000203027210 */ /* 0x000fe20001fe84ff */
[----:B------:R-:W-:Y:S01]  /*1a30*/  IMAD.MOV.U32 R3, RZ, RZ, R6 ;  /* 0x000000ffff037224 */ /* 0x000fe200078e0006 */
[----:B------:R-:W-:Y:S01]  /*1a40*/  IADD3.X R14, PT, PT, R17, R14, RZ, P1, P2 ;  /* 0x0000000e110e7210 */ /* 0x000fe20000fe44ff */
[----:B------:R-:W-:-:S02]  /*1a50*/  IMAD.MOV.U32 R6, RZ, RZ, R7 ;  /* 0x000000ffff067224 */ /* 0x000fc400078e0007 */
[----:B------:R-:W-:Y:S02]  /*1a60*/  IMAD.MOV.U32 R7, RZ, RZ, R4 ;  /* 0x000000ffff077224 */ /* 0x000fe400078e0004 */
[----:B------:R-:W-:Y:S02]  /*1a70*/  IMAD.MOV.U32 R4, RZ, RZ, R5 ;  /* 0x000000ffff047224 */ /* 0x000fe400078e0005 */
[----:B------:R-:W-:Y:S01]  /*1a80*/  IMAD.MOV.U32 R5, RZ, RZ, R21 ;  /* 0x000000ffff057224 */ /* 0x000fe200078e0015 */
[----:B------:R-:W-:Y:S06]  /*1a90*/  @P0 BRA `(.L_x_12) ;  /* 0xfffffffc00740947 */ /* 0x000fec000383ffff */
[----:B------:R-:W-:-:S07]  /*1aa0*/  IMAD.MOV.U32 R17, RZ, RZ, R3 ;  /* 0x000000ffff117224 */ /* 0x000fce00078e0003 */
.L_x_11:
[----:B------:R-:W-:Y:S01]  /*1ab0*/  IMAD R16, R10, 0x587c5, R11 ;  /* 0x000587c50a107824 */ /* 0x000fe200078e020b */
[----:B------:R1:W-:Y:S04]  /*1ac0*/  STG.E.64 desc[UR6][R8.64+0x8], R6 ;  /* 0x0000080608007986 */ /* 0x0003e8000c101b06 */
[----:B------:R1:W-:Y:S04]  /*1ad0*/  STG.E.64 desc[UR6][R8.64+0x10], R4 ;  /* 0x0000100408007986 */ /* 0x0003e8000c101b06 */
[----:B------:R1:W-:Y:S02]  /*1ae0*/  STG.E.64 desc[UR6][R8.64], R16 ;  /* 0x0000001008007986 */ /* 0x0003e4000c101b06 */
.L_x_8:
[-C--:B------:R-:W-:Y:S01]  /*1af0*/  IMAD R0, R14, R15.reuse, RZ ;  /* 0x0000000f0e007224 */ /* 0x080fe200078e02ff */
[----:B------:R-:W-:Y:S01]  /*1b00*/  BSSY.RECONVERGENT B0, `(.L_x_13) ;  /* 0x0000014000007945 */ /* 0x000fe20003800200 */
[----:B-1----:R-:W-:-:S04]  /*1b10*/  IMAD.WIDE.U32 R4, R15, R15, RZ ;  /* 0x0000000f0f047225 */ /* 0x002fc800078e00ff */
[----:B------:R-:W-:Y:S02]  /*1b20*/  IMAD R15, R15, R14, R0 ;  /* 0x0000000e0f0f7224 */ /* 0x000fe400078e0200 */
[-C--:B------:R-:W-:Y:S02]  /*1b30*/  IMAD R0, R2, R13.reuse, RZ ;  /* 0x0000000d02007224 */ /* 0x080fe400078e02ff */
[----:B------:R-:W-:Y:S02]  /*1b40*/  IMAD.IADD R5, R5, 0x1, R15 ;  /* 0x0000000105057824 */ /* 0x000fe400078e020f */
[C---:B------:R-:W-:Y:S02]  /*1b50*/  IMAD R7, R13.reuse, R2, R0 ;  /* 0x000000020d077224 */ /* 0x040fe400078e0200 */
[----:B------:R-:W-:-:S04]  /*1b60*/  IMAD.WIDE.U32 R2, R13, R13, R4 ;  /* 0x0000000d0d027225 */ /* 0x000fc800078e0004 */
[----:B------:R-:W-:-:S04]  /*1b70*/  IMAD.IADD R3, R3, 0x1, R7 ;  /* 0x0000000103037824 */ /* 0x000fc800078e0207 */
[----:B------:R-:W1:Y:S02]  /*1b80*/  I2F.U64 R4, R2 ;  /* 0x0000000200047312 */ /* 0x000e640000301000 */
[----:B-1----:R-:W-:-:S06]  /*1b90*/  VIADD R0, R4, 0xf3000000 ;  /* 0xf300000004007836 */ /* 0x002fcc0000000000 */
[----:B------:R1:W2:Y:S01]  /*1ba0*/  MUFU.RSQ R7, R4 ;  /* 0x0000000400077308 */ /* 0x0002a20000001400 */
[----:B------:R-:W-:-:S13]  /*1bb0*/  ISETP.GT.U32.AND P0, PT, R0, 0x727fffff, PT ;  /* 0x727fffff0000780c */ /* 0x000fda0003f04070 */
[----:B-1----:R-:W-:Y:S05]  /*1bc0*/  @!P0 BRA `(.L_x_14) ;  /* 0x00000000000c8947 */ /* 0x002fea0003800000 */
[----:B--2---:R-:W-:-:S07]  /*1bd0*/  MOV R7, 0x1bf0 ;  /* 0x00001bf000077802 */ /* 0x004fce0000000f00 */
[----:B0-----:R-:W-:Y:S05]  /*1be0*/  CALL.REL.NOINC `($__internal_0_$__cuda_sm20_sqrt_rn_f32_slowpath) ;  /* 0x00000000002c7944 */ /* 0x001fea0003c00000 */
[----:B------:R-:W-:Y:S05]  /*1bf0*/  BRA `(.L_x_15) ;  /* 0x0000000000107947 */ /* 0x000fea0003800000 */
.L_x_14:
[----:B--2---:R-:W-:Y:S01]  /*1c00*/  FMUL.FTZ R5, R4, R7 ;  /* 0x0000000704057220 */ /* 0x004fe20000410000 */
[----:B------:R-:W-:-:S03]  /*1c10*/  FMUL.FTZ R2, R7, 0.5 ;  /* 0x3f00000007027820 */ /* 0x000fc60000410000 */
[----:B------:R-:W-:-:S04]  /*1c20*/  FFMA R0, -R5, R5, R4 ;  /* 0x0000000505007223 */ /* 0x000fc80000000104 */
[----:B------:R-:W-:-:S07]  /*1c30*/  FFMA R5, R0, R2, R5 ;  /* 0x0000000200057223 */ /* 0x000fce0000000005 */
.L_x_15:
[----:B------:R-:W-:Y:S05]  /*1c40*/  BSYNC.RECONVERGENT B0 ;  /* 0x0000000000007941 */ /* 0x000fea0003800200 */
.L_x_13:
[----:B------:R-:W1:Y:S02]  /*1c50*/  LDCU.64 UR4, c[0x0][0x388] ;  /* 0x00007100ff0477ac */ /* 0x000e640008000a00 */
[----:B-1----:R-:W-:-:S04]  /*1c60*/  LEA R2, P0, R12, UR4, 0x2 ;  /* 0x000000040c027c11 */ /* 0x002fc8000f8010ff */
[----:B------:R-:W-:-:S05]  /*1c70*/  LEA.HI.X R3, R12, UR5, RZ, 0x2, P0 ;  /* 0x000000050c037c11 */ /* 0x000fca00080f14ff */
[----:B------:R-:W-:Y:S01]  /*1c80*/  STG.E desc[UR6][R2.64], R5 ;  /* 0x0000000502007986 */ /* 0x000fe2000c101906 */
[----:B------:R-:W-:Y:S05]  /*1c90*/  EXIT ;  /* 0x000000000000794d */ /* 0x000fea0003800000 */
        .weak           $__internal_0_$__cuda_sm20_sqrt_rn_f32_slowpath
        .type           $__internal_0_$__cuda_sm20_sqrt_rn_f32_slowpath,@function
        .size           $__internal_0_$__cuda_sm20_sqrt_rn_f32_slowpath,(.L_x_18 - $__internal_0_$__cuda_sm20_sqrt_rn_f32_slowpath)
$__internal_0_$__cuda_sm20_sqrt_rn_f32_slowpath:
[----:B------:R-:W-:-:S13]  /*1ca0*/  LOP3.LUT P0, RZ, R4, 0x7fffffff, RZ, 0xc0, !PT ;  /* 0x7fffffff04ff7812 */ /* 0x000fda000780c0ff */
[----:B------:R-:W-:Y:S01]  /*1cb0*/  @!P0 IMAD.MOV.U32 R2, RZ, RZ, R4 ;  /* 0x000000ffff028224 */ /* 0x000fe200078e0004 */
[----:B------:R-:W-:Y:S06]  /*1cc0*/  @!P0 BRA `(.L_x_16) ;  /* 0x0000000000448947 */ /* 0x000fec0003800000 */
[----:B------:R-:W-:Y:S01]  /*1cd0*/  FSETP.GEU.FTZ.AND P0, PT, R4, RZ, PT ;  /* 0x000000ff0400720b */ /* 0x000fe20003f1e000 */
[----:B------:R-:W-:-:S12]  /*1ce0*/  IMAD.MOV.U32 R0, RZ, RZ, R4 ;  /* 0x000000ffff007224 */ /* 0x000fd800078e0004 */
[----:B------:R-:W-:Y:S01]  /*1cf0*/  @!P0 IMAD.MOV.U32 R2, RZ, RZ, 0x7fffffff ;  /* 0x7fffffffff028424 */ /* 0x000fe200078e00ff */
[----:B------:R-:W-:Y:S06]  /*1d00*/  @!P0 BRA `(.L_x_16) ;  /* 0x0000000000348947 */ /* 0x000fec0003800000 */
[----:B------:R-:W-:-:S13]  /*1d10*/  FSETP.GTU.FTZ.AND P0, PT, |R0|, +INF , PT ;  /* 0x7f8000000000780b */ /* 0x000fda0003f1c200 */
[----:B------:R-:W-:Y:S01]  /*1d20*/  @P0 FADD.FTZ R2, R0, 1 ;  /* 0x3f80000000020421 */ /* 0x000fe20000010000 */
[----:B------:R-:W-:Y:S06]  /*1d30*/  @P0 BRA `(.L_x_16) ;  /* 0x0000000000280947 */ /* 0x000fec0003800000 */
[----:B------:R-:W-:-:S13]  /*1d40*/  FSETP.NEU.FTZ.AND P0, PT, |R0|, +INF , PT ;  /* 0x7f8000000000780b */ /* 0x000fda0003f1d200 */
[----:B------:R-:W-:-:S04]  /*1d50*/  @P0 FFMA R3, R0, 1.84467440737095516160e+19, RZ ;  /* 0x5f80000000030823 */ /* 0x000fc800000000ff */
[----:B------:R-:W0:Y:S02]  /*1d60*/  @P0 MUFU.RSQ R2, R3 ;  /* 0x0000000300020308 */ /* 0x000e240000001400 */
[----:B0-----:R-:W-:Y:S01]  /*1d70*/  @P0 FMUL.FTZ R4, R3, R2 ;  /* 0x0000000203040220 */ /* 0x001fe20000410000 */
[----:B------:R-:W-:Y:S01]  /*1d80*/  @P0 FMUL.FTZ R6, R2, 0.5 ;  /* 0x3f00000002060820 */ /* 0x000fe20000410000 */
[----:B------:R-:W-:Y:S02]  /*1d90*/  @!P0 IMAD.MOV.U32 R2, RZ, RZ, R0 ;  /* 0x000000ffff028224 */ /* 0x000fe400078e0000 */
[----:B------:R-:W-:-:S04]  /*1da0*/  @P0 FADD.FTZ R5, -R4, -RZ ;  /* 0x800000ff04050221 */ /* 0x000fc80000010100 */
[----:B------:R-:W-:-:S04]  /*1db0*/  @P0 FFMA R5, R4, R5, R3 ;  /* 0x0000000504050223 */ /* 0x000fc80000000003 */
[----:B------:R-:W-:-:S04]  /*1dc0*/  @P0 FFMA R5, R5, R6, R4 ;  /* 0x0000000605050223 */ /* 0x000fc80000000004 */
[----:B------:R-:W-:-:S07]  /*1dd0*/  @P0 FMUL.FTZ R2, R5, 2.3283064365386962891e-10 ;  /* 0x2f80000005020820 */ /* 0x000fce0000410000 */
.L_x_16:
[----:B------:R-:W-:Y:S02]  /*1de0*/  IMAD.MOV.U32 R5, RZ, RZ, R2 ;  /* 0x000000ffff057224 */ /* 0x000fe400078e0002 */
[----:B------:R-:W-:Y:S02]  /*1df0*/  IMAD.MOV.U32 R2, RZ, RZ, R7 ;  /* 0x000000ffff027224 */ /* 0x000fe400078e0007 */
[----:B------:R-:W-:-:S04]  /*1e00*/  IMAD.MOV.U32 R3, RZ, RZ, 0x0 ;  /* 0x00000000ff037424 */ /* 0x000fc800078e00ff */
[----:B------:R-:W-:Y:S05]  /*1e10*/  RET.REL.NODEC R2 `(_Z26calculateDistanceperWalkerP17curandStateXORWOWPfyyi) ;  /* 0xffffffe002787950 */ /* 0x000fea0003c3ffff */
.L_x_17:
[----:B------:R-:W-:-:S00]  /*1e20*/  BRA `(.L_x_17) ;  /* 0xfffffffc00fc7947 */ /* 0x000fc0000383ffff */
[----:B------:R-:W-:-:S00]  /*1e30*/  NOP ;  /* 0x0000000000007918 */ /* 0x000fc00000000000 */
        /* <DEDUP_REMOVED lines=12> */
.L_x_18:


//--------------------- .nv.global.init           --------------------------
	.section	.nv.global.init,"aw",@progbits
	.align	4
.nv.global.init:
	.type		mrg32k3aM1SubSeq,@object
	.size		mrg32k3aM1SubSeq,(mrg32k3aM2SubSeq - mrg32k3aM1SubSeq)
mrg32k3aM1SubSeq:
        /*0000*/ 	.byte	0x0b, 0xcc, 0xee, 0x04, 0x73, 0x29, 0x8b, 0x6f, 0xf6, 0x53, 0x03, 0xf6, 0x23, 0xf6, 0xea, 0xda
        /* <DEDUP_REMOVED lines=125> */
	.type		mrg32k3aM2SubSeq,@object
	.size		mrg32k3aM2SubSeq,(mrg32k3aM1 - mrg32k3aM2SubSeq)
mrg32k3aM2SubSeq:
        /* <DEDUP_REMOVED lines=126> */
	.type		mrg32k3aM1,@object
	.size		mrg32k3aM1,(mrg32k3aM1Seq - mrg32k3aM1)
mrg32k3aM1:
        /* <DEDUP_REMOVED lines=144> */
	.type		mrg32k3aM1Seq,@object
	.size		mrg32k3aM1Seq,(mrg32k3aM2 - mrg32k3aM1Seq)
mrg32k3aM1Seq:
        /* <DEDUP_REMOVED lines=144> */
	.type		mrg32k3aM2,@object
	.size		mrg32k3aM2,(mrg32k3aM2Seq - mrg32k3aM2)
mrg32k3aM2:
        /* <DEDUP_REMOVED lines=144> */
	.type		mrg32k3aM2Seq,@object
	.size		mrg32k3aM2Seq,(precalc_xorwow_matrix - mrg32k3aM2Seq)
mrg32k3aM2Seq:
        /* <DEDUP_REMOVED lines=144> */
	.type		precalc_xorwow_matrix,@object
	.size		precalc_xorwow_matrix,(precalc_xorwow_offset_matrix - precalc_xorwow_matrix)
precalc_xorwow_matrix:
        /* <DEDUP_REMOVED lines=6400> */
	.type		precalc_xorwow_offset_matrix,@object
	.size		precalc_xorwow_offset_matrix,(.L_1 - precalc_xorwow_offset_matrix)
precalc_xorwow_offset_matrix:
        /* <DEDUP_REMOVED lines=6400> */
.L_1:


//--------------------- .nv.shared.reserved.0     --------------------------
	.section	.nv.shared.reserved.0,"aw",@nobits
	.weak		__nv_reservedSMEM_offset_0_alias
	.size		__nv_reservedSMEM_offset_0_alias, 0, 64
	.other		__nv_reservedSMEM_offset_0_alias,@"STO_CUDA_RESERVED_SHARED STV_DEFAULT"
__nv_reservedSMEM_offset_0_alias:
	.zero		0
	.zero		64


//--------------------- .nv.constant0._Z26calculateDistanceperWalkerP17curandStateXORWOWPfyyi --------------------------
	.section	.nv.constant0._Z26calculateDistanceperWalkerP17curandStateXORWOWPfyyi,"a",@progbits
	.sectionflags	@""
	.align	4
.nv.constant0._Z26calculateDistanceperWalkerP17curandStateXORWOWPfyyi:
	.zero		932


//--------------------- SYMBOLS --------------------------

	.type		.nv.reservedSmem.offset0,@object
	.size		.nv.reservedSmem.offset0,0x4
